# CuTe-DSL kernel — source=cudnn_frontend_dsl family=gemm_swiglu
# config = {"ab_dtype": "Float8E4M3FN", "c_dtype": "BFloat16", "mma_mn": [128, 128], "cluster_mn": [1, 2]}


// ===== COMPILED SASS (sm_100a) =====

	.target	sm_100a

	.elftype	@"ET_EXEC"


//--------------------- .note.nv.tkinfo           --------------------------
	.section	.note.nv.tkinfo,"",@"SHT_NOTE"
	.sectionflags	@"SHF_NOTE_NV_TKINFO"
	.tkinfo
        /*0018*/ 	.word	0x00000081
        /*0030*/ 	.string	""
        /*0030*/ 	.string	"ptxas"
        /*0030*/ 	.string	"Cuda compilation tools, release 12.9, V12.9.83"
        /*0030*/ 	.string	"Build system must define TOOLS_VERSION_EXTENDED"
        /*0030*/ 	.string	"-O 3 -arch sm_100a "



//--------------------- .note.nv.cuver            --------------------------
	.section	.note.nv.cuver,"",@"SHT_NOTE"
	.sectionflags	@"SHF_NOTE_NV_CUVER"
        /*0018*/ 	.short	0x0001
        /*001a*/ 	.short	0x0064
        /*001c*/ 	.short	0x0001
        /*001e*/ 	.short	0x0000
        /*0020*/ 	.short	0x0001
        /*0022*/ 	.short	0x0000


//--------------------- .nv.info                  --------------------------
	.section	.nv.info,"",@"SHT_CUDA_INFO"
	.align	4


	//----- nvinfo : EIATTR_REGCOUNT
	.align		4
        /*0000*/ 	.byte	0x04, 0x2f
        /*0002*/ 	.short	(.L_4 - .L_3)
	.align		4
.L_3:
        /*0004*/ 	.word	index@(kernel_cutlass_kernel_cudnngemm_swigludense_gemm_persistent_swigluPersistentDenseGemmKernel_object_at__TiledMMA_ThrLayoutVMNK11110000_PermutationMNK____MMAAtom_ThrID10_ShapeMNK12812832_TV_0)
        /*0008*/ 	.word	0x00000060


	//----- nvinfo : EIATTR_FRAME_SIZE
	.align		4
.L_4:
        /*000c*/ 	.byte	0x04, 0x11
        /*000e*/ 	.short	(.L_6 - .L_5)
	.align		4
.L_5:
        /*0010*/ 	.word	index@($__internal_2_$__cuda_sm10x_tcgen05_guardrail_trap_unallocated_columns_being_dealloced)
        /*0014*/ 	.word	0x00000000


	//----- nvinfo : EIATTR_FRAME_SIZE
	.align		4
.L_6:
        /*0018*/ 	.byte	0x04, 0x11
        /*001a*/ 	.short	(.L_8 - .L_7)
	.align		4
.L_7:
        /*001c*/ 	.word	index@($__internal_1_$__cuda_sm10x_tcgen05_guardrail_trap_phase_invalid_during_alloc)
        /*0020*/ 	.word	0x00000000


	//----- nvinfo : EIATTR_FRAME_SIZE
	.align		4
.L_8:
        /*0024*/ 	.byte	0x04, 0x11
        /*0026*/ 	.short	(.L_10 - .L_9)
	.align		4
.L_9:
        /*0028*/ 	.word	index@($__internal_0_$__cuda_sm10x_tcgen05_guardrail_trap_col_being_dealloced_not_returned_by_alloc)
        /*002c*/ 	.word	0x00000000


	//----- nvinfo : EIATTR_FRAME_SIZE
	.align		4
.L_10:
        /*0030*/ 	.byte	0x04, 0x11
        /*0032*/ 	.short	(.L_12 - .L_11)
	.align		4
.L_11:
        /*0034*/ 	.word	index@(kernel_cutlass_kernel_cudnngemm_swigludense_gemm_persistent_swigluPersistentDenseGemmKernel_object_at__TiledMMA_ThrLayoutVMNK11110000_PermutationMNK____MMAAtom_ThrID10_ShapeMNK12812832_TV_0)
        /*0038*/ 	.word	0x00000000


	//----- nvinfo : EIATTR_MIN_STACK_SIZE
	.align		4
.L_12:
        /*003c*/ 	.byte	0x04, 0x12
        /*003e*/ 	.short	(.L_14 - .L_13)
	.align		4
.L_13:
        /*0040*/ 	.word	index@(kernel_cutlass_kernel_cudnngemm_swigludense_gemm_persistent_swigluPersistentDenseGemmKernel_object_at__TiledMMA_ThrLayoutVMNK11110000_PermutationMNK____MMAAtom_ThrID10_ShapeMNK12812832_TV_0)
        /*0044*/ 	.word	0x00000000
.L_14:


//--------------------- .nv.info.kernel_cutlass_kernel_cudnngemm_swigludense_gemm_persistent_swigluPersistentDenseGemmKernel_object_at__TiledMMA_ThrLayoutVMNK11110000_PermutationMNK____MMAAtom_ThrID10_ShapeMNK12812832_TV_0 --------------------------
	.section	.nv.info.kernel_cutlass_kernel_cudnngemm_swigludense_gemm_persistent_swigluPersistentDenseGemmKernel_object_at__TiledMMA_ThrLayoutVMNK11110000_PermutationMNK____MMAAtom_ThrID10_ShapeMNK12812832_TV_0,"",@"SHT_CUDA_INFO"
	.sectionflags	@""
	.align	4


	//----- nvinfo : EIATTR_CUDA_API_VERSION
	.align		4
        /*0000*/ 	.byte	0x04, 0x37
        /*0002*/ 	.short	(.L_16 - .L_15)
.L_15:
        /*0004*/ 	.word	0x00000081


	//----- nvinfo : EIATTR_KPARAM_INFO
	.align		4
.L_16:
        /*0008*/ 	.byte	0x04, 0x17
        /*000a*/ 	.short	(.L_18 - .L_17)
.L_17:
        /*000c*/ 	.word	0x00000000
        /*0010*/ 	.short	0x0008
        /*0012*/ 	.short	0x0264
        /*0014*/ 	.byte	0x00, 0xf0, 0x11, 0x00


	//----- nvinfo : EIATTR_KPARAM_INFO
	.align		4
.L_18:
        /*0018*/ 	.byte	0x04, 0x17
        /*001a*/ 	.short	(.L_20 - .L_19)
.L_19:
        /*001c*/ 	.word	0x00000000
        /*0020*/ 	.short	0x0007
        /*0022*/ 	.short	0x0258
        /*0024*/ 	.byte	0x00, 0xf0, 0x31, 0x00


	//----- nvinfo : EIATTR_KPARAM_INFO
	.align		4
.L_20:
        /*0028*/ 	.byte	0x04, 0x17
        /*002a*/ 	.short	(.L_22 - .L_21)
.L_21:
        /*002c*/ 	.word	0x00000000
        /*0030*/ 	.short	0x0006
        /*0032*/ 	.short	0x024c
        /*0034*/ 	.byte	0x00, 0xf0, 0x31, 0x00


	//----- nvinfo : EIATTR_KPARAM_INFO
	.align		4
.L_22:
        /*0038*/ 	.byte	0x04, 0x17
        /*003a*/ 	.short	(.L_24 - .L_23)
.L_23:
        /*003c*/ 	.word	0x00000000
        /*0040*/ 	.short	0x0005
        /*0042*/ 	.short	0x0240
        /*0044*/ 	.byte	0x00, 0xf0, 0x31, 0x00


	//----- nvinfo : EIATTR_KPARAM_INFO
	.align		4
.L_24:
        /*0048*/ 	.byte	0x04, 0x17
        /*004a*/ 	.short	(.L_26 - .L_25)
.L_25:
        /*004c*/ 	.word	0x00000000
        /*0050*/ 	.short	0x0004
        /*0052*/ 	.short	0x01c0
        /*0054*/ 	.byte	0x00, 0xf0, 0x01, 0x02


	//----- nvinfo : EIATTR_KPARAM_INFO
	.align		4
.L_26:
        /*0058*/ 	.byte	0x04, 0x17
        /*005a*/ 	.short	(.L_28 - .L_27)
.L_27:
        /*005c*/ 	.word	0x00000000
        /*0060*/ 	.short	0x0003
        /*0062*/ 	.short	0x0140
        /*0064*/ 	.byte	0x00, 0xf0, 0x01, 0x02


	//----- nvinfo : EIATTR_KPARAM_INFO
	.align		4
.L_28:
        /*0068*/ 	.byte	0x04, 0x17
        /*006a*/ 	.short	(.L_30 - .L_29)
.L_29:
        /*006c*/ 	.word	0x00000000
        /*0070*/ 	.short	0x0002
        /*0072*/ 	.short	0x00c0
        /*0074*/ 	.byte	0x00, 0xf0, 0x01, 0x02


	//----- nvinfo : EIATTR_KPARAM_INFO
	.align		4
.L_30:
        /*0078*/ 	.byte	0x04, 0x17
        /*007a*/ 	.short	(.L_32 - .L_31)
.L_31:
        /*007c*/ 	.word	0x00000000
        /*0080*/ 	.short	0x0001
        /*0082*/ 	.short	0x0040
        /*0084*/ 	.byte	0x00, 0xf0, 0x01, 0x02


	//----- nvinfo : EIATTR_KPARAM_INFO
	.align		4
.L_32:
        /*0088*/ 	.byte	0x04, 0x17
        /*008a*/ 	.short	(.L_34 - .L_33)
.L_33:
        /*008c*/ 	.word	0x00000000
        /*0090*/ 	.short	0x0000
        /*0092*/ 	.short	0x0000
        /*0094*/ 	.byte	0x00, 0xf0, 0x0d, 0x00


	//----- nvinfo : EIATTR_AT_ENTRY_FRAGMENTS
	.align		4
.L_34:
        /*0098*/ 	.byte	0x04, 0x4f
        /*009a*/ 	.short	(.L_36 - .L_35)


	//   ....[0]....
.L_35:
        /*009c*/ 	.word	0x00000004


	//----- nvinfo : EIATTR_RESERVED_SMEM_USED
	.align		4
.L_36:
        /*00a0*/ 	.byte	0x01, 0x41
	.zero		2


	//----- nvinfo : EIATTR_SPARSE_MMA_MASK
	.align		4
        /*00a4*/ 	.byte	0x03, 0x50
        /*00a6*/ 	.short	0x0000


	//----- nvinfo : EIATTR_TCGEN05_1CTA_USED
	.align		4
        /*00a8*/ 	.byte	0x01, 0x51
	.zero		2


	//----- nvinfo : EIATTR_MAXREG_COUNT
	.align		4
        /*00ac*/ 	.byte	0x03, 0x1b
        /*00ae*/ 	.short	0x00ff


	//----- nvinfo : EIATTR_NUM_BARRIERS
	.align		4
        /*00b0*/ 	.byte	0x02, 0x4c
        /*00b2*/ 	.byte	0x03
	.zero		1


	//----- nvinfo : EIATTR_INT_WARP_WIDE_INSTR_OFFSETS
	.align		4
        /*00b4*/ 	.byte	0x04, 0x31
        /*00b6*/ 	.short	(.L_38 - .L_37)


	//   ....[0]....
.L_37:
        /*00b8*/ 	.word	0x00003e40


	//   ....[1]....
        /*00bc*/ 	.word	0x00003e70


	//----- nvinfo : EIATTR_COOP_GROUP_MASK_REGIDS
	.align		4
.L_38:
        /*00c0*/ 	.byte	0x04, 0x29
        /*00c2*/ 	.short	(.L_40 - .L_39)


	//   ....[0]....
.L_39:
        /*00c4*/ 	.word	0xffffffff


	//   ....[1]....
        /*00c8*/ 	.word	0xffffffff


	//   ....[2]....
        /*00cc*/ 	.word	0xffffffff


	//   ....[3]....
        /*00d0*/ 	.word	0xffffffff


	//   ....[4]....
        /*00d4*/ 	.word	0xffffffff


	//   ....[5]....
        /*00d8*/ 	.word	0xffffffff


	//   ....[6]....
        /*00dc*/ 	.word	0xffffffff


	//----- nvinfo : EIATTR_COOP_GROUP_INSTR_OFFSETS
	.align		4
.L_40:
        /*00e0*/ 	.byte	0x04, 0x28
        /*00e2*/ 	.short	(.L_42 - .L_41)


	//   ....[0]....
.L_41:
        /*00e4*/ 	.word	0x000003e0


	//   ....[1]....
        /*00e8*/ 	.word	0x00000590


	//   ....[2]....
        /*00ec*/ 	.word	0x00000630


	//   ....[3]....
        /*00f0*/ 	.word	0x000018d0


	//   ....[4]....
        /*00f4*/ 	.word	0x00001b90


	//   ....[5]....
        /*00f8*/ 	.word	0x00003cc0


	//   ....[6]....
        /*00fc*/ 	.word	0x00003f20


	//----- nvinfo : EIATTR_VRC_CTA_INIT_COUNT
	.align		4
.L_42:
        /*0100*/ 	.byte	0x02, 0x4a
        /*0102*/ 	.byte	0x80
	.zero		1


	//----- nvinfo : EIATTR_MBARRIER_INSTR_OFFSETS
	.align		4
        /*0104*/ 	.byte	0x04, 0x39
        /*0106*/ 	.short	(.L_44 - .L_43)


	//   ....[0]....
.L_43:
        /*0108*/ 	.word	0x000002f0
        /*010c*/ 	.word	0x000000ff
        /*0110*/ 	.word	0x00000000
        /*0114*/ 	.short	0x0100
        /*0116*/ 	.byte	0x06
	.zero		1


	//   ....[1]....
        /*0118*/ 	.word	0x00000300
        /*011c*/ 	.word	0x000000ff
        /*0120*/ 	.word	0x00000008
        /*0124*/ 	.short	0x0100
        /*0126*/ 	.byte	0x06
	.zero		1


	//   ....[2]....
        /*0128*/ 	.word	0x00000310
        /*012c*/ 	.word	0x000000ff
        /*0130*/ 	.word	0x00000010
        /*0134*/ 	.short	0x0100
        /*0136*/ 	.byte	0x06
	.zero		1


	//   ....[3]....
        /*0138*/ 	.word	0x00000320
        /*013c*/ 	.word	0x000000ff
        /*0140*/ 	.word	0x00000018
        /*0144*/ 	.short	0x0100
        /*0146*/ 	.byte	0x06
	.zero		1


	//   ....[4]....
        /*0148*/ 	.word	0x00000330
        /*014c*/ 	.word	0x000000ff
        /*0150*/ 	.word	0x00000020
        /*0154*/ 	.short	0x0100
        /*0156*/ 	.byte	0x06
	.zero		1


	//   ....[5]....
        /*0158*/ 	.word	0x00000340
        /*015c*/ 	.word	0x000000ff
        /*0160*/ 	.word	0x00000028
        /*0164*/ 	.short	0x0100
        /*0166*/ 	.byte	0x06
	.zero		1


	//   ....[6]....
        /*0168*/ 	.word	0x00000350
        /*016c*/ 	.word	0x000000ff
        /*0170*/ 	.word	0x00000030
        /*0174*/ 	.short	0x0100
        /*0176*/ 	.byte	0x06
	.zero		1


	//   ....[7]....
        /*0178*/ 	.word	0x00000360
        /*017c*/ 	.word	0x000000ff
        /*0180*/ 	.word	0x00000038
        /*0184*/ 	.short	0x0100
        /*0186*/ 	.byte	0x06
	.zero		1


	//   ....[8]....
        /*0188*/ 	.word	0x00000370
        /*018c*/ 	.word	0x000000ff
        /*0190*/ 	.word	0x00000040
        /*0194*/ 	.short	0x0100
        /*0196*/ 	.byte	0x06
	.zero		1


	//   ....[9]....
        /*0198*/ 	.word	0x00000380
        /*019c*/ 	.word	0x000000ff
        /*01a0*/ 	.word	0x00000048
        /*01a4*/ 	.short	0x0100
        /*01a6*/ 	.byte	0x06
	.zero		1


	//   ....[10]....
        /*01a8*/ 	.word	0x00000500
        /*01ac*/ 	.word	0x000000ff
        /*01b0*/ 	.word	0x00000050
        /*01b4*/ 	.short	0x0100
        /*01b6*/ 	.byte	0x07
	.zero		1


	//   ....[11]....
        /*01b8*/ 	.word	0x00000510
        /*01bc*/ 	.word	0x000000ff
        /*01c0*/ 	.word	0x00000058
        /*01c4*/ 	.short	0x0100
        /*01c6*/ 	.byte	0x07
	.zero		1


	//   ....[12]....
        /*01c8*/ 	.word	0x00000520
        /*01cc*/ 	.word	0x000000ff
        /*01d0*/ 	.word	0x00000060
        /*01d4*/ 	.short	0x0100
        /*01d6*/ 	.byte	0x07
	.zero		1


	//   ....[13]....
        /*01d8*/ 	.word	0x00000530
        /*01dc*/ 	.word	0x000000ff
        /*01e0*/ 	.word	0x00000068
        /*01e4*/ 	.short	0x0100
        /*01e6*/ 	.byte	0x07
	.zero		1


	//   ....[14]....
        /*01e8*/ 	.word	0x00000a50
        /*01ec*/ 	.word	0x000000ff
        /*01f0*/ 	.word	0x00000028
        /*01f4*/ 	.short	0x010a
        /*01f6*/ 	.byte	0x06
	.zero		1


	//   ....[15]....
        /*01f8*/ 	.word	0x00000b70
        /*01fc*/ 	.word	0x000000ff
        /*0200*/ 	.word	0x00000028
        /*0204*/ 	.short	0x010a
        /*0206*/ 	.byte	0x09
	.zero		1


	//   ....[16]....
        /*0208*/ 	.word	0x00000ca0
        /*020c*/ 	.word	0x000000ff
        /*0210*/ 	.word	0x00000028
        /*0214*/ 	.short	0x010a
        /*0216*/ 	.byte	0x1f
	.zero		1


	//   ....[17]....
        /*0218*/ 	.word	0x00000fe0
        /*021c*/ 	.word	0x000000ff
        /*0220*/ 	.word	0x00000028
        /*0224*/ 	.short	0x010a
        /*0226*/ 	.byte	0x05
	.zero		1


	//   ....[18]....
        /*0228*/ 	.word	0x00001370
        /*022c*/ 	.word	0x000000ff
        /*0230*/ 	.word	0x00000000
        /*0234*/ 	.short	0x010a
        /*0236*/ 	.byte	0x06
	.zero		1


	//   ....[19]....
        /*0238*/ 	.word	0x00001390
        /*023c*/ 	.word	0x000000ff
        /*0240*/ 	.word	0x00000060
        /*0244*/ 	.short	0x010a
        /*0246*/ 	.byte	0x07
	.zero		1


	//   ....[20]....
        /*0248*/ 	.word	0x00001540
        /*024c*/ 	.word	0x000000ff
        /*0250*/ 	.word	0x00000000
        /*0254*/ 	.short	0x010a
        /*0256*/ 	.byte	0x05
	.zero		1


	//   ....[21]....
        /*0258*/ 	.word	0x000016b0
        /*025c*/ 	.word	0x000000ff
        /*0260*/ 	.word	0x00000000
        /*0264*/ 	.short	0x010a
        /*0266*/ 	.byte	0x0b
	.zero		1


	//   ....[22]....
        /*0268*/ 	.word	0x00001850
        /*026c*/ 	.word	0x00000000
        /*0270*/ 	.word	0x00000060
        /*0274*/ 	.short	0x010a
        /*0276*/ 	.byte	0xff
	.zero		1


	//   ....[23]....
        /*0278*/ 	.word	0x00002130
        /*027c*/ 	.word	0x000000ff
        /*0280*/ 	.word	0x00000050
        /*0284*/ 	.short	0x010a
        /*0286*/ 	.byte	0x16
	.zero		1


	//   ....[24]....
        /*0288*/ 	.word	0x00003a40
        /*028c*/ 	.word	0x000000ff
        /*0290*/ 	.word	0x00000060
        /*0294*/ 	.short	0x0101
        /*0296*/ 	.byte	0x16
	.zero		1


	//   ....[25]....
        /*0298*/ 	.word	0x00003f80
        /*029c*/ 	.word	0x00000000
        /*02a0*/ 	.word	0x00000028
        /*02a4*/ 	.short	0x010a
        /*02a6*/ 	.byte	0xff
	.zero		1


	//   ....[26]....
        /*02a8*/ 	.word	0x00004000
        /*02ac*/ 	.word	0x00000000
        /*02b0*/ 	.word	0x00000028
        /*02b4*/ 	.short	0x010a
        /*02b6*/ 	.byte	0xff
	.zero		1


	//   ....[27]....
        /*02b8*/ 	.word	0x00004080
        /*02bc*/ 	.word	0x00000000
        /*02c0*/ 	.word	0x00000060
        /*02c4*/ 	.short	0x010a
        /*02c6*/ 	.byte	0xff
	.zero		1


	//   ....[28]....
        /*02c8*/ 	.word	0x00004100
        /*02cc*/ 	.word	0x00000000
        /*02d0*/ 	.word	0x00000000
        /*02d4*/ 	.short	0x010a
        /*02d6*/ 	.byte	0xff
	.zero		1


	//   ....[29]....
        /*02d8*/ 	.word	0x00004160
        /*02dc*/ 	.word	0x00000000
        /*02e0*/ 	.word	0x00000060
        /*02e4*/ 	.short	0x010a
        /*02e6*/ 	.byte	0xff
	.zero		1


	//   ....[30]....
        /*02e8*/ 	.word	0x000041d0
        /*02ec*/ 	.word	0x00000004
        /*02f0*/ 	.word	0x00000050
        /*02f4*/ 	.short	0x010a
        /*02f6*/ 	.byte	0xff
	.zero		1


	//----- nvinfo : EIATTR_NUM_MBARRIERS
	.align		4
.L_44:
        /*02f8*/ 	.byte	0x03, 0x38
        /*02fa*/ 	.short	0x000e


	//----- nvinfo : EIATTR_EXIT_INSTR_OFFSETS
	.align		4
        /*02fc*/ 	.byte	0x04, 0x1c
        /*02fe*/ 	.short	(.L_46 - .L_45)


	//   ....[0]....
.L_45:
        /*0300*/ 	.word	0x00001890


	//   ....[1]....
        /*0304*/ 	.word	0x00003f40


	//----- nvinfo : EIATTR_REQNTID
	.align		4
.L_46:
        /*0308*/ 	.byte	0x04, 0x10
        /*030a*/ 	.short	(.L_48 - .L_47)
.L_47:
        /*030c*/ 	.word	0x000000c0
        /*0310*/ 	.word	0x00000001
        /*0314*/ 	.word	0x00000001


	//----- nvinfo : EIATTR_CRS_STACK_SIZE
	.align		4
.L_48:
        /*0318*/ 	.byte	0x04, 0x1e
        /*031a*/ 	.short	(.L_50 - .L_49)
.L_49:
        /*031c*/ 	.word	0x00000000


	//----- nvinfo : EIATTR_CBANK_PARAM_SIZE
	.align		4
.L_50:
        /*0320*/ 	.byte	0x03, 0x19
        /*0322*/ 	.short	0x0268


	//----- nvinfo : EIATTR_PARAM_CBANK
	.align		4
        /*0324*/ 	.byte	0x04, 0x0a
        /*0326*/ 	.short	(.L_52 - .L_51)
	.align		4
.L_51:
        /*0328*/ 	.word	index@(.nv.constant0.kernel_cutlass_kernel_cudnngemm_swigludense_gemm_persistent_swigluPersistentDenseGemmKernel_object_at__TiledMMA_ThrLayoutVMNK11110000_PermutationMNK____MMAAtom_ThrID10_ShapeMNK12812832_TV_0)
        /*032c*/ 	.short	0x0380
        /*032e*/ 	.short	0x0268


	//----- nvinfo : EIATTR_SW_WAR
	.align		4
.L_52:
        /*0330*/ 	.byte	0x04, 0x36
        /*0332*/ 	.short	(.L_54 - .L_53)
.L_53:
        /*0334*/ 	.word	0x00000008
.L_54:


//--------------------- .nv.compat                --------------------------
	.section	.nv.compat,"",@"SHT_CUDA_COMPAT_INFO"
	.align	4
        /*0000*/ 	.byte	0x02, 0x02, 0x02, 0x00, 0x02, 0x05, 0x05, 0x00, 0x02, 0x03, 0x01, 0x00, 0x02, 0x06, 0x01, 0x00


//--------------------- .nv.callgraph             --------------------------
	.section	.nv.callgraph,"",@"SHT_CUDA_CALLGRAPH"
	.align	4
	.sectionentsize	8
	.align		4
        /*0000*/ 	.word	0x00000000
	.align		4
        /*0004*/ 	.word	0xffffffff
	.align		4
        /*0008*/ 	.word	0x00000000
	.align		4
        /*000c*/ 	.word	0xfffffffe
	.align		4
        /*0010*/ 	.word	0x00000000
	.align		4
        /*0014*/ 	.word	0xfffffffd
	.align		4
        /*0018*/ 	.word	0x00000000
	.align		4
        /*001c*/ 	.word	0xfffffffc


//--------------------- .text.kernel_cutlass_kernel_cudnngemm_swigludense_gemm_persistent_swigluPersistentDenseGemmKernel_object_at__TiledMMA_ThrLayoutVMNK11110000_PermutationMNK____MMAAtom_ThrID10_ShapeMNK12812832_TV_0 --------------------------
	.section	.text.kernel_cutlass_kernel_cudnngemm_swigludense_gemm_persistent_swigluPersistentDenseGemmKernel_object_at__TiledMMA_ThrLayoutVMNK11110000_PermutationMNK____MMAAtom_ThrID10_ShapeMNK12812832_TV_0,"ax",@progbits
	.align	128
        .global         kernel_cutlass_kernel_cudnngemm_swigludense_gemm_persistent_swigluPersistentDenseGemmKernel_object_at__TiledMMA_ThrLayoutVMNK11110000_PermutationMNK____MMAAtom_ThrID10_ShapeMNK12812832_TV_0
        .type           kernel_cutlass_kernel_cudnngemm_swigludense_gemm_persistent_swigluPersistentDenseGemmKernel_object_at__TiledMMA_ThrLayoutVMNK11110000_PermutationMNK____MMAAtom_ThrID10_ShapeMNK12812832_TV_0,@function
        .size           kernel_cutlass_kernel_cudnngemm_swigludense_gemm_persistent_swigluPersistentDenseGemmKernel_object_at__TiledMMA_ThrLayoutVMNK11110000_PermutationMNK____MMAAtom_ThrID10_ShapeMNK12812832_TV_0,(.L_x_57 - kernel_cutlass_kernel_cudnngemm_swigludense_gemm_persistent_swigluPersistentDenseGemmKernel_object_at__TiledMMA_ThrLayoutVMNK11110000_PermutationMNK____MMAAtom_ThrID10_ShapeMNK12812832_TV_0)
        .other          kernel_cutlass_kernel_cudnngemm_swigludense_gemm_persistent_swigluPersistentDenseGemmKernel_object_at__TiledMMA_ThrLayoutVMNK11110000_PermutationMNK____MMAAtom_ThrID10_ShapeMNK12812832_TV_0,@"STO_CUDA_ENTRY STV_DEFAULT"
kernel_cutlass_kernel_cudnngemm_swigludense_gemm_persistent_swigluPersistentDenseGemmKernel_object_at__TiledMMA_ThrLayoutVMNK11110000_PermutationMNK____MMAAtom_ThrID10_ShapeMNK12812832_TV_0:
.text.kernel_cutlass_kernel_cudnngemm_swigludense_gemm_persistent_swigluPersistentDenseGemmKernel_object_at__TiledMMA_ThrLayoutVMNK11110000_PermutationMNK____MMAAtom_ThrID10_ShapeMNK12812832_TV_0:
[----:B------:R-:W1:Y:S01]  /*0000*/  LDC R1, c[0x0][0x37c] ;  /* 0x0000df00ff017b82 */ /* 0x000e620000000800 */
[----:B------:R-:W2:Y:S07]  /*0010*/  S2R R2, SR_TID.X ;  /* 0x0000000000027919 */ /* 0x000eae0000002100 */
[----:B------:R-:W3:Y:S01]  /*0020*/  S2UR UR4, SR_CgaCtaId ;  /* 0x00000000000479c3 */ /* 0x000ee20000008800 */
[----:B------:R-:W4:Y:S01]  /*0030*/  LDCU.U8 UR8, c[0x0][0x382] ;  /* 0x00007040ff0877ac */ /* 0x000f220008000000 */
[----:B------:R-:W5:Y:S01]  /*0040*/  LDCU.U8 UR5, c[0x0][0x381] ;  /* 0x00007020ff0577ac */ /* 0x000f620008000000 */
[----:B------:R-:W2:Y:S01]  /*0050*/  LDCU UR6, c[0x0][0x36c] ;  /* 0x00006d80ff0677ac */ /* 0x000ea20008000800 */
[----:B------:R-:W-:Y:S01]  /*0060*/  UMOV UR14, 0x1 ;  /* 0x00000001000e7882 */ /* 0x000fe20000000000 */
[----:B----4-:R-:W-:-:S02]  /*0070*/  ULOP3.LUT UR8, UR8, 0x1, URZ, 0xc0, !UPT ;  /* 0x0000000108087892 */ /* 0x010fc4000f8ec0ff */
[----:B-----5:R-:W-:Y:S02]  /*0080*/  ULOP3.LUT UR5, UR5, 0x1, URZ, 0xc0, !UPT ;  /* 0x0000000105057892 */ /* 0x020fe4000f8ec0ff */
[----:B---3--:R-:W-:Y:S02]  /*0090*/  ULEA.HI UR7, UR4, UR4, URZ, 0x1 ;  /* 0x0000000404077291 */ /* 0x008fe4000f8f08ff */
[----:B--2---:R-:W-:Y:S02]  /*00a0*/  UISETP.EQ.U32.AND UP2, UPT, UR6, 0x1, UPT ;  /* 0x000000010600788c */ /* 0x004fe4000bf42070 */
[----:B------:R-:W-:Y:S01]  /*00b0*/  ULOP3.LUT UR7, UR7, 0xfffffffe, URZ, 0xc0, !UPT ;  /* 0xfffffffe07077892 */ /* 0x000fe2000f8ec0ff */
[----:B------:R-:W-:Y:S01]  /*00c0*/  SHF.R.U32.HI R0, RZ, 0x5, R2 ;  /* 0x00000005ff007819 */ /* 0x000fe20000011602 */
[----:B------:R-:W-:Y:S02]  /*00d0*/  UISETP.NE.U32.AND UP6, UPT, UR8, 0x1, UPT ;  /* 0x000000010800788c */ /* 0x000fe4000bfc5070 */
[----:B------:R-:W-:Y:S01]  /*00e0*/  UIADD3 UR12, UPT, UPT, -UR7, UR4, URZ ;  /* 0x00000004070c7290 */ /* 0x000fe2000fffe1ff */
[----:B------:R-:W-:Y:S01]  /*00f0*/  R2UR UR21, R0 ;  /* 0x00000000001572ca */ /* 0x000fe200000e0000 */
[----:B------:R-:W-:-:S02]  /*0100*/  UISETP.NE.U32.AND UP5, UPT, UR5, 0x1, UPT ;  /* 0x000000010500788c */ /* 0x000fc4000bfa5070 */
[----:B------:R-:W-:-:S10]  /*0110*/  USHF.L.U32 UR14, UR14, UR12, URZ ;  /* 0x0000000c0e0e7299 */ /* 0x000fd400080006ff */
[----:B------:R-:W-:Y:S02]  /*0120*/  UISETP.NE.AND UP4, UPT, UR21, 0x5, UPT ;  /* 0x000000051500788c */ /* 0x000fe4000bf85270 */
[----:B------:R-:W-:-:S07]  /*0130*/  UISETP.NE.AND UP3, UPT, UR21, URZ, UPT ;  /* 0x000000ff1500728c */ /* 0x000fce000bf65270 */
[----:B-1----:R-:W-:Y:S05]  /*0140*/  BRA.U UP4, `(.L_x_0) ;  /* 0x0000000104387547 */ /* 0x002fea000b800000 */
[----:B------:R-:W1:Y:S02]  /*0150*/  LDCU.64 UR6, c[0x0][0x348] ;  /* 0x00006900ff0677ac */ /* 0x000e640008000a00 */
[----:B-1----:R-:W-:Y:S02]  /*0160*/  UIADD3 UR16, UP1, UPT, UR6, 0x40, URZ ;  /* 0x0000004006107890 */ /* 0x002fe4000ff3e0ff */
[----:B------:R-:W-:Y:S02]  /*0170*/  UIADD3 UR10, UP0, UPT, UR6, 0xc0, URZ ;  /* 0x000000c0060a7890 */ /* 0x000fe4000ff1e0ff */
[----:B------:R-:W-:Y:S02]  /*0180*/  UIADD3.X UR17, UPT, UPT, URZ, UR7, URZ, UP1, !UPT ;  /* 0x00000007ff117290 */ /* 0x000fe40008ffe4ff */
[----:B------:R-:W-:Y:S02]  /*0190*/  UIADD3 UR8, UP1, UPT, UR6, 0x140, URZ ;  /* 0x0000014006087890 */ /* 0x000fe4000ff3e0ff */
[----:B------:R-:W-:-:S02]  /*01a0*/  UIADD3.X UR11, UPT, UPT, URZ, UR7, URZ, UP0, !UPT ;  /* 0x00000007ff0b7290 */ /* 0x000fc400087fe4ff */
[----:B------:R-:W-:Y:S02]  /*01b0*/  UIADD3 UR6, UP0, UPT, UR6, 0x1c0, URZ ;  /* 0x000001c006067890 */ /* 0x000fe4000ff1e0ff */
[----:B------:R-:W-:Y:S01]  /*01c0*/  UIADD3.X UR9, UPT, UPT, URZ, UR7, URZ, UP1, !UPT ;  /* 0x00000007ff097290 */ /* 0x000fe20008ffe4ff */
[----:B------:R1:W-:Y:S01]  /*01d0*/  UTMACCTL.PF [UR16] ;  /* 0x00000000100079b9 */ /* 0x0003e20008040000 */
[----:B------:R-:W-:-:S03]  /*01e0*/  UIADD3.X UR7, UPT, UPT, URZ, UR7, URZ, UP0, !UPT ;  /* 0x00000007ff077290 */ /* 0x000fc600087fe4ff */
[----:B------:R1:W-:Y:S04]  /*01f0*/  UTMACCTL.PF [UR10] ;  /* 0x000000000a0079b9 */ /* 0x0003e80008040000 */
[----:B------:R1:W-:Y:S02]  /*0200*/  UTMACCTL.PF [UR8] ;  /* 0x00000000080079b9 */ /* 0x0003e40008040000 */
[----:B------:R1:W-:Y:S02]  /*0210*/  UTMACCTL.PF [UR6] ;  /* 0x00000000060079b9 */ /* 0x0003e40008040000 */
[----:B-1----:R-:W-:Y:S01]  /*0220*/  NOP ;  /* 0x0000000000007918 */ /* 0x002fe20000000000 */
.L_x_0:
[----:B------:R-:W-:Y:S05]  /*0230*/  BRA.U UP3, `(.L_x_1) ;  /* 0x0000000103587547 */ /* 0x000fea000b800000 */
[----:B------:R-:W-:Y:S01]  /*0240*/  UMOV UR6, 0x400 ;  /* 0x0000040000067882 */ /* 0x000fe20000000000 */
[----:B------:R-:W-:Y:S01]  /*0250*/  UMOV UR8, 0x1 ;  /* 0x0000000100087882 */ /* 0x000fe20000000000 */
[----:B------:R-:W-:Y:S02]  /*0260*/  ULEA UR6, UR4, UR6, 0x18 ;  /* 0x0000000604067291 */ /* 0x000fe4000f8ec0ff */
[----:B------:R-:W-:-:S04]  /*0270*/  UIADD3 UR8, UPT, UPT, -UR8, 0x100000, URZ ;  /* 0x0010000008087890 */ /* 0x000fc8000fffe1ff */
[----:B------:R-:W-:Y:S02]  /*0280*/  USHF.L.U32 UR9, UR8, 0xb, URZ ;  /* 0x0000000b08097899 */ /* 0x000fe400080006ff */
[----:B------:R-:W-:Y:S01]  /*0290*/  USHF.L.U32 UR8, UR8, 0x1, URZ ;  /* 0x0000000108087899 */ /* 0x000fe200080006ff */
[----:B------:R-:W-:Y:S02]  /*02a0*/  UMOV UR5, 0x2 ;  /* 0x0000000200057882 */ /* 0x000fe40000000000 */
[----:B------:R-:W-:-:S04]  /*02b0*/  UIADD3 UR10, UPT, UPT, -UR5, 0x100000, URZ ;  /* 0x00100000050a7890 */ /* 0x000fc8000fffe1ff */
[----:B------:R-:W-:Y:S02]  /*02c0*/  USHF.L.U32 UR11, UR10, 0xb, URZ ;  /* 0x0000000b0a0b7899 */ /* 0x000fe400080006ff */
[----:B------:R-:W-:Y:S01]  /*02d0*/  USHF.L.U32 UR10, UR10, 0x1, URZ ;  /* 0x000000010a0a7899 */ /* 0x000fe200080006ff */
[----:B------:R-:W1:Y:S02]  /*02e0*/  FENCE.VIEW.ASYNC.S ;  /* 0x00000000000073c6 */ /* 0x000e640000000000 */
[----:B-1----:R1:W2:Y:S01]  /*02f0*/  SYNCS.EXCH.64 URZ, [UR6], UR8 ;  /* 0x0000000806ff75b2 */ /* 0x0022a20008000100 */
[----:B------:R1:W3:Y:S01]  /*0300*/  SYNCS.EXCH.64 URZ, [UR6+0x8], UR8 ;  /* 0x0000080806ff75b2 */ /* 0x0002e20008000100 */
[----:B------:R1:W4:Y:S01]  /*0310*/  SYNCS.EXCH.64 URZ, [UR6+0x10], UR8 ;  /* 0x0000100806ff75b2 */ /* 0x0003220008000100 */
[----:B------:R1:W5:Y:S01]  /*0320*/  SYNCS.EXCH.64 URZ, [UR6+0x18], UR8 ;  /* 0x0000180806ff75b2 */ /* 0x0003620008000100 */
[----:B------:R1:W1:Y:S05]  /*0330*/  SYNCS.EXCH.64 URZ, [UR6+0x20], UR8 ;  /* 0x0000200806ff75b2 */ /* 0x00026a0008000100 */
[----:B------:R1:W1:Y:S01]  /*0340*/  SYNCS.EXCH.64 URZ, [UR6+0x28], UR10 ;  /* 0x0000280a06ff75b2 */ /* 0x0002620008000100 */
[----:B------:R1:W1:Y:S01]  /*0350*/  SYNCS.EXCH.64 URZ, [UR6+0x30], UR10 ;  /* 0x0000300a06ff75b2 */ /* 0x0002620008000100 */
[----:B------:R1:W1:Y:S01]  /*0360*/  SYNCS.EXCH.64 URZ, [UR6+0x38], UR10 ;  /* 0x0000380a06ff75b2 */ /* 0x0002620008000100 */
[----:B------:R1:W1:Y:S01]  /*0370*/  SYNCS.EXCH.64 URZ, [UR6+0x40], UR10 ;  /* 0x0000400a06ff75b2 */ /* 0x0002620008000100 */
[----:B------:R1:W1:Y:S01]  /*0380*/  SYNCS.EXCH.64 URZ, [UR6+0x48], UR10 ;  /* 0x0000480a06ff75b2 */ /* 0x0002620008000100 */
[----:B------:R-:W-:Y:S01]  /*0390*/  NOP ;  /* 0x0000000000007918 */ /* 0x000fe20000000000 */
.L_x_1:
[----:B------:R-:W-:Y:S01]  /*03a0*/  NOP ;  /* 0x0000000000007918 */ /* 0x000fe20000000000 */
[----:B------:R-:W-:Y:S05]  /*03b0*/  BRA.U !UP2, `(.L_x_2) ;  /* 0x000000010a087547 */ /* 0x000fea000b800000 */
[----:B-12345:R-:W-:Y:S01]  /*03c0*/  UCGABAR_ARV ;  /* 0x00000000000079c7 */ /* 0x03efe20008000000 */
[----:B------:R-:W-:Y:S05]  /*03d0*/  BRA `(.L_x_3) ;  /* 0x0000000000047947 */ /* 0x000fea0003800000 */
.L_x_2:
[----:B-12345:R-:W-:Y:S01]  /*03e0*/  NOP ;  /* 0x0000000000007918 */ /* 0x03efe20000000000 */
.L_x_3:
[----:B------:R-:W-:Y:S05]  /*03f0*/  BRA.U !UP2, `(.L_x_4) ;  /* 0x000000010a0c7547 */ /* 0x000fea000b800000 */
[----:B------:R-:W-:Y:S01]  /*0400*/  UCGABAR_WAIT ;  /* 0x0000000000007dc7 */ /* 0x000fe20008000000 */
[----:B------:R-:W-:Y:S01]  /*0410*/  CCTL.IVALL ;  /* 0x00000000ff00798f */ /* 0x000fe20002000000 */
[----:B------:R-:W-:Y:S05]  /*0420*/  BRA `(.L_x_5) ;  /* 0x0000000000047947 */ /* 0x000fea0003800000 */
.L_x_4:
[----:B------:R-:W-:Y:S06]  /*0430*/  BAR.SYNC.DEFER_BLOCKING 0x0 ;  /* 0x0000000000007b1d */ /* 0x000fec0000010000 */
.L_x_5:
[----:B------:R-:W-:Y:S05]  /*0440*/  BRA.U UP3, `(.L_x_6) ;  /* 0x0000000103407547 */ /* 0x000fea000b800000 */
[----:B------:R-:W-:Y:S01]  /*0450*/  UMOV UR7, 0x400 ;  /* 0x0000040000077882 */ /* 0x000fe20000000000 */
[----:B------:R-:W-:Y:S01]  /*0460*/  UMOV UR6, 0x1 ;  /* 0x0000000100067882 */ /* 0x000fe20000000000 */
[----:B------:R-:W-:Y:S01]  /*0470*/  UMOV UR5, 0x4 ;  /* 0x0000000400057882 */ /* 0x000fe20000000000 */
[----:B------:R-:W-:Y:S02]  /*0480*/  ULEA UR7, UR4, UR7, 0x18 ;  /* 0x0000000704077291 */ /* 0x000fe4000f8ec0ff */
[----:B------:R-:W-:-:S04]  /*0490*/  UIADD3 UR8, UPT, UPT, -UR6, 0x100000, URZ ;  /* 0x0010000006087890 */ /* 0x000fc8000fffe1ff */
[----:B------:R-:W-:Y:S02]  /*04a0*/  USHF.L.U32 UR9, UR8, 0xb, URZ ;  /* 0x0000000b08097899 */ /* 0x000fe400080006ff */
[----:B------:R-:W-:Y:S02]  /*04b0*/  USHF.L.U32 UR8, UR8, 0x1, URZ ;  /* 0x0000000108087899 */ /* 0x000fe400080006ff */
[----:B------:R-:W-:-:S04]  /*04c0*/  UIADD3 UR10, UPT, UPT, -UR5, 0x100000, URZ ;  /* 0x00100000050a7890 */ /* 0x000fc8000fffe1ff */
[----:B------:R-:W-:Y:S02]  /*04d0*/  USHF.L.U32 UR11, UR10, 0xb, URZ ;  /* 0x0000000b0a0b7899 */ /* 0x000fe400080006ff */
[----:B------:R-:W-:Y:S01]  /*04e0*/  USHF.L.U32 UR10, UR10, 0x1, URZ ;  /* 0x000000010a0a7899 */ /* 0x000fe200080006ff */
[----:B------:R-:W1:Y:S03]  /*04f0*/  FENCE.VIEW.ASYNC.S ;  /* 0x00000000000073c6 */ /* 0x000e660000000000 */
[----:B-1----:R1:W2:Y:S01]  /*0500*/  SYNCS.EXCH.64 URZ, [UR7+0x50], UR8 ;  /* 0x0000500807ff75b2 */ /* 0x0022a20008000100 */
[----:B------:R1:W3:Y:S07]  /*0510*/  SYNCS.EXCH.64 URZ, [UR7+0x58], UR8 ;  /* 0x0000580807ff75b2 */ /* 0x0002ee0008000100 */
[----:B------:R1:W4:Y:S01]  /*0520*/  SYNCS.EXCH.64 URZ, [UR7+0x60], UR10 ;  /* 0x0000600a07ff75b2 */ /* 0x0003220008000100 */
[----:B------:R1:W5:Y:S01]  /*0530*/  SYNCS.EXCH.64 URZ, [UR7+0x68], UR10 ;  /* 0x0000680a07ff75b2 */ /* 0x0003620008000100 */
[----:B------:R-:W-:Y:S01]  /*0540*/  NOP ;  /* 0x0000000000007918 */ /* 0x000fe20000000000 */
.L_x_6:
[----:B------:R-:W-:Y:S01]  /*0550*/  NOP ;  /* 0x0000000000007918 */ /* 0x000fe20000000000 */
[----:B------:R-:W-:Y:S05]  /*0560*/  BRA.U !UP2, `(.L_x_7) ;  /* 0x000000010a087547 */ /* 0x000fea000b800000 */
[----:B--2345:R-:W-:Y:S01]  /*0570*/  UCGABAR_ARV ;  /* 0x00000000000079c7 */ /* 0x03cfe20008000000 */
[----:B------:R-:W-:Y:S05]  /*0580*/  BRA `(.L_x_8) ;  /* 0x0000000000047947 */ /* 0x000fea0003800000 */
.L_x_7:
[----:B--2345:R-:W-:Y:S01]  /*0590*/  NOP ;  /* 0x0000000000007918 */ /* 0x03cfe20000000000 */
.L_x_8:
[----:B------:R-:W-:Y:S05]  /*05a0*/  BRA.U !UP2, `(.L_x_9) ;  /* 0x000000010a0c7547 */ /* 0x000fea000b800000 */
[----:B------:R-:W-:Y:S01]  /*05b0*/  UCGABAR_WAIT ;  /* 0x0000000000007dc7 */ /* 0x000fe20008000000 */
[----:B------:R-:W-:Y:S01]  /*05c0*/  CCTL.IVALL ;  /* 0x00000000ff00798f */ /* 0x000fe20002000000 */
[----:B------:R-:W-:Y:S05]  /*05d0*/  BRA `(.L_x_10) ;  /* 0x0000000000047947 */ /* 0x000fea0003800000 */
.L_x_9:
[----:B------:R-:W-:Y:S06]  /*05e0*/  BAR.SYNC.DEFER_BLOCKING 0x0 ;  /* 0x0000000000007b1d */ /* 0x000fec0000010000 */
.L_x_10:
[----:B------:R-:W-:Y:S01]  /*05f0*/  NOP ;  /* 0x0000000000007918 */ /* 0x000fe20000000000 */
[----:B------:R-:W-:Y:S05]  /*0600*/  BRA.U !UP2, `(.L_x_11) ;  /* 0x000000010a087547 */ /* 0x000fea000b800000 */
[----:B------:R-:W-:Y:S01]  /*0610*/  UCGABAR_ARV ;  /* 0x00000000000079c7 */ /* 0x000fe20008000000 */
[----:B------:R-:W-:Y:S05]  /*0620*/  BRA `(.L_x_12) ;  /* 0x0000000000047947 */ /* 0x000fea0003800000 */
.L_x_11:
[----:B------:R-:W-:Y:S01]  /*0630*/  NOP ;  /* 0x0000000000007918 */ /* 0x000fe20000000000 */
.L_x_12:
[----:B------:R-:W-:Y:S05]  /*0640*/  BRA.U !UP2, `(.L_x_13) ;  /* 0x000000010a0c7547 */ /* 0x000fea000b800000 */
[----:B------:R-:W-:Y:S01]  /*0650*/  UCGABAR_WAIT ;  /* 0x0000000000007dc7 */ /* 0x000fe20008000000 */
[----:B------:R-:W-:Y:S01]  /*0660*/  CCTL.IVALL ;  /* 0x00000000ff00798f */ /* 0x000fe20002000000 */
[----:B------:R-:W-:Y:S05]  /*0670*/  BRA `(.L_x_14) ;  /* 0x0000000000047947 */ /* 0x000fea0003800000 */
.L_x_13:
[----:B------:R-:W-:Y:S06]  /*0680*/  BAR.SYNC.DEFER_BLOCKING 0x0 ;  /* 0x0000000000007b1d */ /* 0x000fec0000010000 */
.L_x_14:
[----:B------:R-:W2:Y:S01]  /*0690*/  LDCU.U8 UR20, c[0x0][0x5c8] ;  /* 0x0000b900ff1477ac */ /* 0x000ea20008000000 */
[----:B------:R-:W3:Y:S01]  /*06a0*/  LDCU.U8 UR19, c[0x0][0x5c9] ;  /* 0x0000b920ff1377ac */ /* 0x000ee20008000000 */
[----:B------:R-:W4:Y:S01]  /*06b0*/  LDCU.U8 UR18, c[0x0][0x5d4] ;  /* 0x0000ba80ff1277ac */ /* 0x000f220008000000 */
[----:B------:R-:W5:Y:S01]  /*06c0*/  LDCU.U8 UR17, c[0x0][0x5d5] ;  /* 0x0000baa0ff1177ac */ /* 0x000f620008000000 */
[----:B------:R-:W1:Y:S01]  /*06d0*/  LDCU.U8 UR16, c[0x0][0x5e0] ;  /* 0x0000bc00ff1077ac */ /* 0x000e620008000000 */
[----:B------:R-:W1:Y:S01]  /*06e0*/  LDCU.U8 UR15, c[0x0][0x5e1] ;  /* 0x0000bc20ff0f77ac */ /* 0x000e620008000000 */
[----:B------:R-:W-:Y:S05]  /*06f0*/  BRA.U UP4, `(.L_x_15) ;  /* 0x00000009044c7547 */ /* 0x000fea000b800000 */
[----:B------:R-:W5:Y:S01]  /*0700*/  S2UR UR26, SR_CTAID.Z ;  /* 0x00000000001a79c3 */ /* 0x000f620000002700 */
[----:B------:R-:W-:Y:S01]  /*0710*/  UMOV UR25, 0x1 ;  /* 0x0000000100197882 */ /* 0x000fe20000000000 */
[----:B------:R-:W-:Y:S01]  /*0720*/  UMOV UR24, URZ ;  /* 0x000000ff00187c82 */ /* 0x000fe20008000000 */
[----:B-----5:R-:W-:-:S09]  /*0730*/  UISETP.GT.U32.AND UP0, UPT, UR26, 0x1ff, UPT ;  /* 0x000001ff1a00788c */ /* 0x020fd2000bf04070 */
[----:B------:R-:W-:Y:S05]  /*0740*/  BRA.U UP0, `(.L_x_16) ;  /* 0x0000000500cc7547 */ /* 0x000fea000b800000 */
[----:B------:R-:W5:Y:S01]  /*0750*/  LDCU.64 UR4, c[0x0][0x5c0] ;  /* 0x0000b800ff0477ac */ /* 0x000f620008000a00 */
[----:B-1----:R-:W1:Y:S01]  /*0760*/  S2UR UR8, SR_CTAID.Y ;  /* 0x00000000000879c3 */ /* 0x002e620000002600 */
[----:B------:R-:W4:Y:S01]  /*0770*/  LDCU UR9, c[0x0][0x374] ;  /* 0x00006e80ff0977ac */ /* 0x000f220008000800 */
[----:B------:R-:W4:Y:S06]  /*0780*/  LDCU UR10, c[0x0][0x370] ;  /* 0x00006e00ff0a77ac */ /* 0x000f2c0008000800 */
[----:B------:R-:W3:Y:S01]  /*0790*/  S2UR UR13, SR_CgaCtaId ;  /* 0x00000000000d79c3 */ /* 0x000ee20000008800 */
[----:B------:R-:W2:Y:S01]  /*07a0*/  LDCU.64 UR28, c[0x0][0x348] ;  /* 0x00006900ff1c77ac */ /* 0x000ea20008000a00 */
[----:B------:R-:W-:Y:S01]  /*07b0*/  UMOV UR24, URZ ;  /* 0x000000ff00187c82 */ /* 0x000fe20008000000 */
[----:B------:R-:W-:Y:S01]  /*07c0*/  UMOV UR25, 0x1 ;  /* 0x0000000100197882 */ /* 0x000fe20000000000 */
[----:B-----5:R-:W-:-:S04]  /*07d0*/  UIMAD.WIDE.U32 UR6, UR26, UR5, URZ ;  /* 0x000000051a0672a5 */ /* 0x020fc8000f8e00ff */
[----:B------:R-:W-:Y:S02]  /*07e0*/  UIADD3 UR5, UPT, UPT, UR26, -UR7, URZ ;  /* 0x800000071a057290 */ /* 0x000fe4000fffe0ff */
[----:B-1----:R-:W-:Y:S02]  /*07f0*/  USHF.L.U32 UR8, UR8, 0x7, URZ ;  /* 0x0000000708087899 */ /* 0x002fe400080006ff */
[----:B--2---:R-:W-:-:S03]  /*0800*/  USHF.R.U32.HI UR5, URZ, UR20, UR5 ;  /* 0x00000014ff057299 */ /* 0x004fc60008011605 */
[----:B------:R-:W1:Y:S01]  /*0810*/  LDCU UR6, c[0x0][0x5d0] ;  /* 0x0000ba00ff0677ac */ /* 0x000e620008000800 */
[----:B------:R-:W-:Y:S02]  /*0820*/  UIADD3 UR5, UPT, UPT, UR7, UR5, URZ ;  /* 0x0000000507057290 */ /* 0x000fe4000fffe0ff */
[----:B----4-:R-:W-:Y:S02]  /*0830*/  UIMAD UR10, UR9, UR10, URZ ;  /* 0x0000000a090a72a4 */ /* 0x010fe4000f8e02ff */
[----:B---3--:R-:W-:Y:S01]  /*0840*/  USHF.R.U32.HI UR11, URZ, UR19, UR5 ;  /* 0x00000013ff0b7299 */ /* 0x008fe20008011605 */
[----:B------:R-:W-:-:S03]  /*0850*/  UMOV UR9, 0x400 ;  /* 0x0000040000097882 */ /* 0x000fc60000000000 */
[----:B------:R-:W-:Y:S02]  /*0860*/  UIADD3 UR11, UPT, UPT, -UR11, URZ, URZ ;  /* 0x000000ff0b0b7290 */ /* 0x000fe4000fffe1ff */
[----:B------:R-:W-:Y:S02]  /*0870*/  ULEA UR13, UR13, UR9, 0x18 ;  /* 0x000000090d0d7291 */ /* 0x000fe4000f8ec0ff */
[----:B------:R-:W-:Y:S01]  /*0880*/  UIMAD UR11, UR11, UR4, UR26 ;  /* 0x000000040b0b72a4 */ /* 0x000fe2000f8e021a */
[----:B------:R-:W2:Y:S03]  /*0890*/  LDCU.64 UR4, c[0x0][0x5d8] ;  /* 0x0000bb00ff0477ac */ /* 0x000ea60008000a00 */
[----:B-1----:R-:W-:-:S04]  /*08a0*/  UIMAD.WIDE.U32 UR6, UR11, UR6, URZ ;  /* 0x000000060b0672a5 */ /* 0x002fc8000f8e00ff */
[----:B------:R-:W-:-:S04]  /*08b0*/  UIADD3 UR6, UPT, UPT, UR11, -UR7, URZ ;  /* 0x800000070b067290 */ /* 0x000fc8000fffe0ff */
[----:B------:R-:W-:-:S04]  /*08c0*/  USHF.R.U32.HI UR6, URZ, UR18, UR6 ;  /* 0x00000012ff067299 */ /* 0x000fc80008011606 */
[----:B------:R-:W-:Y:S01]  /*08d0*/  UIADD3 UR6, UPT, UPT, UR7, UR6, URZ ;  /* 0x0000000607067290 */ /* 0x000fe2000fffe0ff */
[----:B------:R-:W1:Y:S03]  /*08e0*/  LDCU UR7, c[0x0][0x378] ;  /* 0x00006f00ff0777ac */ /* 0x000e660008000800 */
[----:B------:R-:W-:-:S04]  /*08f0*/  USHF.R.U32.HI UR6, URZ, UR17, UR6 ;  /* 0x00000011ff067299 */ /* 0x000fc80008011606 */
[----:B--2---:R-:W-:-:S04]  /*0900*/  UIMAD.WIDE.U32 UR22, UR6, UR5, URZ ;  /* 0x00000005061672a5 */ /* 0x004fc8000f8e00ff */
[----:B------:R-:W-:-:S04]  /*0910*/  UIADD3 UR5, UPT, UPT, UR6, -UR23, URZ ;  /* 0x8000001706057290 */ /* 0x000fc8000fffe0ff */
[----:B------:R-:W-:Y:S02]  /*0920*/  USHF.R.U32.HI UR5, URZ, UR16, UR5 ;  /* 0x00000010ff057299 */ /* 0x000fe40008011605 */
[----:B-1----:R-:W-:Y:S02]  /*0930*/  UIMAD UR7, UR10, UR7, URZ ;  /* 0x000000070a0772a4 */ /* 0x002fe4000f8e02ff */
[----:B------:R-:W-:Y:S02]  /*0940*/  UIADD3 UR5, UPT, UPT, UR23, UR5, URZ ;  /* 0x0000000517057290 */ /* 0x000fe4000fffe0ff */
[----:B------:R-:W-:Y:S02]  /*0950*/  ULOP3.LUT UR23, UR8, 0x80, URZ, 0xc0, !UPT ;  /* 0x0000008008177892 */ /* 0x000fe4000f8ec0ff */
[----:B------:R-:W-:-:S04]  /*0960*/  USHF.R.U32.HI UR22, URZ, UR15, UR5 ;  /* 0x0000000fff167299 */ /* 0x000fc80008011605 */
[----:B------:R-:W-:-:S03]  /*0970*/  UIADD3 UR22, UPT, UPT, -UR22, URZ, URZ ;  /* 0x000000ff16167290 */ /* 0x000fc6000fffe1ff */
[----:B------:R-:W1:Y:S01]  /*0980*/  LDCU UR5, c[0x0][0x5cc] ;  /* 0x0000b980ff0577ac */ /* 0x000e620008000800 */
[----:B------:R-:W-:Y:S02]  /*0990*/  UIMAD UR4, UR22, UR4, UR6 ;  /* 0x00000004160472a4 */ /* 0x000fe4000f8e0206 */
[----:B------:R-:W-:Y:S02]  /*09a0*/  ULEA.HI UR22, UR7, UR7, URZ, 0x1 ;  /* 0x0000000707167291 */ /* 0x000fe4000f8f08ff */
[----:B------:R-:W-:Y:S02]  /*09b0*/  UIADD3 UR6, UPT, UPT, -UR6, URZ, URZ ;  /* 0x000000ff06067290 */ /* 0x000fe4000fffe1ff */
[----:B------:R-:W-:Y:S02]  /*09c0*/  USHF.R.S32.HI UR22, URZ, 0x1, UR22 ;  /* 0x00000001ff167899 */ /* 0x000fe40008011416 */
[----:B-1----:R-:W-:-:S12]  /*09d0*/  UIMAD UR11, UR6, UR5, UR11 ;  /* 0x00000005060b72a4 */ /* 0x002fd8000f8e020b */
.L_x_20:
[----:B------:R-:W-:Y:S01]  /*09e0*/  USHF.L.U32 UR5, UR25, 0x1f, URZ ;  /* 0x0000001f19057899 */ /* 0x000fe200080006ff */
[----:B------:R-:W-:Y:S01]  /*09f0*/  HFMA2 R3, -RZ, RZ, 0, -0.0 ;  /* 0x00008000ff037431 */ /* 0x000fe200000001ff */
[----:B------:R-:W-:Y:S02]  /*0a00*/  ULEA UR6, UR24, UR13, 0x3 ;  /* 0x0000000d18067291 */ /* 0x000fe4000f8e18ff */
[----:B------:R-:W-:Y:S02]  /*0a10*/  ULEA UR11, UR11, UR12, 0x1 ;  /* 0x0000000c0b0b7291 */ /* 0x000fe4000f8e08ff */
[----:B------:R-:W-:Y:S01]  /*0a20*/  MOV R0, UR5 ;  /* 0x0000000500007c02 */ /* 0x000fe20008000f00 */
[----:B------:R-:W-:Y:S02]  /*0a30*/  UIADD3 UR36, UP1, UPT, UR28, 0x40, URZ ;  /* 0x000000401c247890 */ /* 0x000fe4000ff3e0ff */
[----:B------:R-:W-:Y:S02]  /*0a40*/  UIADD3 UR34, UP0, UPT, UR28, 0xc0, URZ ;  /* 0x000000c01c227890 */ /* 0x000fe4000ff1e0ff */
[----:B----4-:R1:W2:Y:S01]  /*0a50*/  SYNCS.PHASECHK.TRANS64.TRYWAIT P2, [UR6+0x28], R0 ;  /* 0x00002800ff0075a7 */ /* 0x0102a20008041106 */
[----:B------:R-:W-:-:S02]  /*0a60*/  ULEA UR7, UR4, UR23, 0x8 ;  /* 0x0000001704077291 */ /* 0x000fc4000f8e40ff */
[----:B------:R-:W-:Y:S02]  /*0a70*/  UIADD3.X UR37, UPT, UPT, URZ, UR29, URZ, UP1, !UPT ;  /* 0x0000001dff257290 */ /* 0x000fe40008ffe4ff */
[----:B------:R-:W-:Y:S02]  /*0a80*/  UIADD3.X UR35, UPT, UPT, URZ, UR29, URZ, UP0, !UPT ;  /* 0x0000001dff237290 */ /* 0x000fe400087fe4ff */
[----:B------:R-:W-:Y:S01]  /*0a90*/  USHF.L.U32 UR11, UR11, 0x6, URZ ;  /* 0x000000060b0b7899 */ /* 0x000fe200080006ff */
[----:B------:R-:W-:-:S11]  /*0aa0*/  UMOV UR32, URZ ;  /* 0x000000ff00207c82 */ /* 0x000fd60008000000 */
.L_x_19:
[----:B---3--:R-:W-:Y:S02]  /*0ab0*/  UIADD3 UR6, UPT, UPT, UR24, 0x1, URZ ;  /* 0x0000000118067890 */ /* 0x008fe4000fffe0ff */
[----:B------:R-:W-:Y:S02]  /*0ac0*/  USHF.L.U32 UR4, UR24, 0xe, URZ ;  /* 0x0000000e18047899 */ /* 0x000fe400080006ff */
[----:B------:R-:W-:Y:S02]  /*0ad0*/  UISETP.NE.AND UP1, UPT, UR6, 0x5, UPT ;  /* 0x000000050600788c */ /* 0x000fe4000bf25270 */
[----:B------:R-:W-:Y:S02]  /*0ae0*/  ULEA UR8, UR12, UR4, 0xd ;  /* 0x000000040c087291 */ /* 0x000fe4000f8e68ff */
[----:B------:R-:W-:Y:S02]  /*0af0*/  USHF.L.U32 UR10, UR32, 0x7, URZ ;  /* 0x00000007200a7899 */ /* 0x000fe400080006ff */
[----:B------:R-:W-:-:S02]  /*0b00*/  UIADD3 UR4, UPT, UPT, UR13, 0x20400, UR4 ;  /* 0x000204000d047890 */ /* 0x000fc4000fffe004 */
[----:B------:R-:W-:Y:S02]  /*0b10*/  USEL UR5, URZ, 0x1, UP1 ;  /* 0x00000001ff057887 */ /* 0x000fe40008800000 */
[----:B------:R-:W-:Y:S02]  /*0b20*/  UISETP.GT.U32.AND UP0, UPT, UR32, 0x1e, UPT ;  /* 0x0000001e2000788c */ /* 0x000fe4000bf04070 */
[----:B------:R-:W-:Y:S01]  /*0b30*/  ULEA UR9, UR24, UR13, 0x3 ;  /* 0x0000000d18097291 */ /* 0x000fe2000f8e18ff */
[----:B--2-4-:R-:W-:Y:S11]  /*0b40*/  @P2 BRA `(.L_x_17) ;  /* 0x0000000000102947 */ /* 0x014ff60003800000 */
[----:B------:R-:W-:-:S06]  /*0b50*/  USHF.L.U32 UR24, UR25, 0x1f, URZ ;  /* 0x0000001f19187899 */ /* 0x000fcc00080006ff */
[----:B-1----:R-:W-:-:S04]  /*0b60*/  MOV R0, UR24 ;  /* 0x0000001800007c02 */ /* 0x002fc80008000f00 */
[----:B------:R-:W1:Y:S02]  /*0b70*/  SYNCS.PHASECHK.TRANS64.TRYWAIT P0, [UR9+0x28], R0 ;  /* 0x00002800ff0075a7 */ /* 0x000e640008001109 */
[----:B-1----:R-:W-:Y:S05]  /*0b80*/  @!P0 BRA `(.L_x_18) ;  /* 0x0000003000f08947 */ /* 0x002fea0003800000 */
.L_x_17:
[----:B------:R-:W-:Y:S02]  /*0b90*/  ELECT P1, URZ, PT ;  /* 0x0000000000ff782f */ /* 0x000fe40003820000 */
[----:B------:R-:W-:Y:S01]  /*0ba0*/  PLOP3.LUT P0, PT, PT, PT, UP0, 0x80, 0x8 ;  /* 0x000000000008781c */ /* 0x000fe20003f0f008 */
[----:B------:R-:W-:Y:S01]  /*0bb0*/  ULOP3.LUT UR25, UR25, UR5, URZ, 0x3c, !UPT ;  /* 0x0000000519197292 */ /* 0x000fe2000f8e3cff */
[----:B------:R-:W-:Y:S01]  /*0bc0*/  PLOP3.LUT P2, PT, PT, PT, PT, 0x80, 0x8 ;  /* 0x000000000008781c */ /* 0x000fe20003f4f070 */
[----:B------:R-:W-:Y:S02]  /*0bd0*/  USEL UR24, UR6, URZ, UP1 ;  /* 0x000000ff06187287 */ /* 0x000fe40008800000 */
[----:B------:R-:W-:Y:S02]  /*0be0*/  UIADD3 UR8, UPT, UPT, UR13, 0xc400, UR8 ;  /* 0x0000c4000d087890 */ /* 0x000fe4000fffe008 */
[----:B------:R-:W-:Y:S02]  /*0bf0*/  @!UP0 USHF.L.U32 UR30, UR25, 0x1f, URZ ;  /* 0x0000001f191e8899 */ /* 0x000fe400080006ff */
[----:B------:R-:W-:Y:S01]  /*0c00*/  @!UP0 ULEA UR31, UR24, UR13, 0x3 ;  /* 0x0000000d181f8291 */ /* 0x000fe2000f8e18ff */
[----:B------:R-:W-:Y:S01]  /*0c10*/  UMOV UR27, 0x30000 ;  /* 0x00030000001b7882 */ /* 0x000fe20000000000 */
[----:B------:R-:W-:-:S02]  /*0c20*/  UMOV UR5, UR9 ;  /* 0x0000000900057c82 */ /* 0x000fc40008000000 */
[----:B-1----:R-:W-:Y:S01]  /*0c30*/  IMAD.U32 R0, RZ, RZ, UR30 ;  /* 0x0000001eff007e24 */ /* 0x002fe2000f8e00ff */
[----:B------:R-:W-:Y:S01]  /*0c40*/  UMOV UR6, UR10 ;  /* 0x0000000a00067c82 */ /* 0x000fe20008000000 */
[----:B------:R3:W-:Y:S01]  /*0c50*/  @P1 SYNCS.ARRIVE.TRANS64 RZ, [UR9], R3 ;  /* 0x00000003ffff19a7 */ /* 0x0007e20008000009 */
[----:B------:R3:W-:Y:S01]  /*0c60*/  UTMALDG.2D.MULTICAST [UR8], [UR36], UR27, desc[URZ] ;  /* 0x0000ff08240073b4 */ /* 0x0007e2000800981b */
[----:B------:R-:W-:-:S04]  /*0c70*/  UIADD3 UR32, UPT, UPT, UR32, 0x1, URZ ;  /* 0x0000000120207890 */ /* 0x000fc8000fffe0ff */
[----:B------:R-:W-:Y:S01]  /*0c80*/  UISETP.NE.AND UP0, UPT, UR32, 0x20, UPT ;  /* 0x000000202000788c */ /* 0x000fe2000bf05270 */
[----:B------:R3:W-:Y:S01]  /*0c90*/  UTMALDG.2D [UR4], [UR34], desc[URZ] ;  /* 0x0000ff04220075b4 */ /* 0x0007e20008009000 */
[----:B------:R3:W4:Y:S07]  /*0ca0*/  @!P0 SYNCS.PHASECHK.TRANS64.TRYWAIT P2, [UR31+0x28], R0 ;  /* 0x00002800ff0085a7 */ /* 0x00072e000804111f */
[----:B------:R-:W-:Y:S05]  /*0cb0*/  BRA.U UP0, `(.L_x_19) ;  /* 0xfffffffd007c7547 */ /* 0x000fea000b83ffff */
[----:B---3--:R-:W1:Y:S01]  /*0cc0*/  LDCU.64 UR4, c[0x0][0x5c0] ;  /* 0x0000b800ff0477ac */ /* 0x008e620008000a00 */
[----:B------:R-:W-:-:S04]  /*0cd0*/  UIADD3 UR26, UPT, UPT, UR22, UR26, URZ ;  /* 0x0000001a161a7290 */ /* 0x000fc8000fffe0ff */
[----:B------:R-:W-:Y:S02]  /*0ce0*/  UISETP.GE.AND UP0, UPT, UR26, 0x200, UPT ;  /* 0x000002001a00788c */ /* 0x000fe4000bf06270 */
[----:B-1----:R-:W-:Y:S01]  /*0cf0*/  UIMAD.WIDE.U32 UR6, UR26, UR5, URZ ;  /* 0x000000051a0672a5 */ /* 0x002fe2000f8e00ff */
[----:B------:R-:W1:Y:S03]  /*0d00*/  LDCU UR5, c[0x0][0x5d0] ;  /* 0x0000ba00ff0577ac */ /* 0x000e660008000800 */
[----:B------:R-:W-:-:S04]  /*0d10*/  UIADD3 UR6, UPT, UPT, UR26, -UR7, URZ ;  /* 0x800000071a067290 */ /* 0x000fc8000fffe0ff */
[----:B------:R-:W-:-:S04]  /*0d20*/  USHF.R.U32.HI UR6, URZ, UR20, UR6 ;  /* 0x00000014ff067299 */ /* 0x000fc80008011606 */
[----:B------:R-:W-:-:S04]  /*0d30*/  UIADD3 UR7, UPT, UPT, UR7, UR6, URZ ;  /* 0x0000000607077290 */ /* 0x000fc8000fffe0ff */
[----:B------:R-:W-:-:S04]  /*0d40*/  USHF.R.U32.HI UR7, URZ, UR19, UR7 ;  /* 0x00000013ff077299 */ /* 0x000fc80008011607 */
[----:B------:R-:W-:-:S04]  /*0d50*/  UIADD3 UR7, UPT, UPT, -UR7, URZ, URZ ;  /* 0x000000ff07077290 */ /* 0x000fc8000fffe1ff */
[----:B------:R-:W-:-:S04]  /*0d60*/  UIMAD UR7, UR4, UR7, UR26 ;  /* 0x00000007040772a4 */ /* 0x000fc8000f8e021a */
[----:B-1----:R-:W-:Y:S01]  /*0d70*/  UIMAD.WIDE.U32 UR8, UR7, UR5, URZ ;  /* 0x00000005070872a5 */ /* 0x002fe2000f8e00ff */
[----:B------:R-:W1:Y:S03]  /*0d80*/  LDCU.64 UR4, c[0x0][0x5d8] ;  /* 0x0000bb00ff0477ac */ /* 0x000e660008000a00 */
[----:B------:R-:W-:-:S04]  /*0d90*/  UIADD3 UR6, UPT, UPT, UR7, -UR9, URZ ;  /* 0x8000000907067290 */ /* 0x000fc8000fffe0ff */
[----:B------:R-:W-:-:S04]  /*0da0*/  USHF.R.U32.HI UR6, URZ, UR18, UR6 ;  /* 0x00000012ff067299 */ /* 0x000fc80008011606 */
[----:B------:R-:W-:-:S04]  /*0db0*/  UIADD3 UR6, UPT, UPT, UR9, UR6, URZ ;  /* 0x0000000609067290 */ /* 0x000fc8000fffe0ff */
[----:B------:R-:W-:-:S04]  /*0dc0*/  USHF.R.U32.HI UR6, URZ, UR17, UR6 ;  /* 0x00000011ff067299 */ /* 0x000fc80008011606 */
[----:B-1----:R-:W-:Y:S01]  /*0dd0*/  UIMAD.WIDE.U32 UR8, UR6, UR5, URZ ;  /* 0x00000005060872a5 */ /* 0x002fe2000f8e00ff */
[----:B------:R-:W1:Y:S03]  /*0de0*/  LDCU UR5, c[0x0][0x5cc] ;  /* 0x0000b980ff0577ac */ /* 0x000e660008000800 */
[----:B------:R-:W-:-:S04]  /*0df0*/  UIADD3 UR8, UPT, UPT, UR6, -UR9, URZ ;  /* 0x8000000906087290 */ /* 0x000fc8000fffe0ff */
[----:B------:R-:W-:-:S04]  /*0e00*/  USHF.R.U32.HI UR8, URZ, UR16, UR8 ;  /* 0x00000010ff087299 */ /* 0x000fc80008011608 */
[----:B------:R-:W-:Y:S02]  /*0e10*/  UIADD3 UR8, UPT, UPT, UR9, UR8, URZ ;  /* 0x0000000809087290 */ /* 0x000fe4000fffe0ff */
[----:B------:R-:W-:Y:S02]  /*0e20*/  UIADD3 UR9, UPT, UPT, -UR6, URZ, URZ ;  /* 0x000000ff06097290 */ /* 0x000fe4000fffe1ff */
[----:B------:R-:W-:Y:S02]  /*0e30*/  USHF.R.U32.HI UR8, URZ, UR15, UR8 ;  /* 0x0000000fff087299 */ /* 0x000fe40008011608 */
[----:B-1----:R-:W-:Y:S02]  /*0e40*/  UIMAD UR11, UR5, UR9, UR7 ;  /* 0x00000009050b72a4 */ /* 0x002fe4000f8e0207 */
[----:B------:R-:W-:-:S04]  /*0e50*/  UIADD3 UR8, UPT, UPT, -UR8, URZ, URZ ;  /* 0x000000ff08087290 */ /* 0x000fc8000fffe1ff */
[----:B------:R-:W-:Y:S01]  /*0e60*/  UIMAD UR4, UR4, UR8, UR6 ;  /* 0x00000008040472a4 */ /* 0x000fe2000f8e0206 */
[----:B------:R-:W-:Y:S11]  /*0e70*/  BRA.U !UP0, `(.L_x_20) ;  /* 0xfffffff908d87547 */ /* 0x000ff6000b83ffff */
.L_x_16:
[----:B------:R-:W-:Y:S01]  /*0e80*/  UISETP.NE.AND UP0, UPT, UR24, 0x4, UPT ;  /* 0x000000041800788c */ /* 0x000fe2000bf05270 */
[----:B------:R-:W5:Y:S01]  /*0e90*/  S2UR UR4, SR_CgaCtaId ;  /* 0x00000000000479c3 */ /* 0x000f620000008800 */
[----:B------:R-:W-:-:S04]  /*0ea0*/  UIADD3 UR5, UPT, UPT, UR24, 0x2, URZ ;  /* 0x0000000218057890 */ /* 0x000fc8000fffe0ff */
[----:B------:R-:W-:-:S04]  /*0eb0*/  USEL UR5, UR5, 0x1, UP0 ;  /* 0x0000000105057887 */ /* 0x000fc80008000000 */
[----:B------:R-:W-:Y:S02]  /*0ec0*/  UISETP.NE.AND UP1, UPT, UR5, 0x5, UPT ;  /* 0x000000050500788c */ /* 0x000fe4000bf25270 */
[----:B------:R-:W-:-:S04]  /*0ed0*/  UIADD3 UR5, UPT, UPT, UR5, 0x1, URZ ;  /* 0x0000000105057890 */ /* 0x000fc8000fffe0ff */
[----:B------:R-:W-:Y:S02]  /*0ee0*/  USEL UR5, UR5, 0x1, UP1 ;  /* 0x0000000105057887 */ /* 0x000fe40008800000 */
[----:B------:R-:W-:Y:S02]  /*0ef0*/  UISETP.EQ.XOR UP1, UPT, UR24, 0x4, !UP1 ;  /* 0x000000041800788c */ /* 0x000fe4000cf22a70 */
[----:B------:R-:W-:Y:S02]  /*0f00*/  UISETP.NE.AND UP0, UPT, UR5, 0x5, UPT ;  /* 0x000000050500788c */ /* 0x000fe4000bf05270 */
[----:B-1----:R-:W-:Y:S02]  /*0f10*/  UIADD3 UR7, UPT, UPT, UR5, 0x1, URZ ;  /* 0x0000000105077890 */ /* 0x002fe4000fffe0ff */
[----:B------:R-:W-:Y:S02]  /*0f20*/  UISETP.EQ.XOR UP1, UPT, UR5, 0x5, UP1 ;  /* 0x000000050500788c */ /* 0x000fe40008f22a70 */
[----:B------:R-:W-:Y:S01]  /*0f30*/  USEL UR7, UR7, 0x1, UP0 ;  /* 0x0000000107077887 */ /* 0x000fe20008000000 */
[----:B------:R-:W-:-:S03]  /*0f40*/  UMOV UR5, 0x400 ;  /* 0x0000040000057882 */ /* 0x000fc60000000000 */
[----:B------:R-:W-:Y:S02]  /*0f50*/  UISETP.EQ.XOR UP1, UPT, UR7, 0x5, UP1 ;  /* 0x000000050700788c */ /* 0x000fe40008f22a70 */
[----:B------:R-:W-:Y:S02]  /*0f60*/  UISETP.NE.AND UP0, UPT, UR7, 0x5, UPT ;  /* 0x000000050700788c */ /* 0x000fe4000bf05270 */
[----:B------:R-:W-:Y:S02]  /*0f70*/  USEL UR6, URZ, 0x1, !UP1 ;  /* 0x00000001ff067887 */ /* 0x000fe4000c800000 */
[----:B-----5:R-:W-:Y:S02]  /*0f80*/  ULEA UR5, UR4, UR5, 0x18 ;  /* 0x0000000504057291 */ /* 0x020fe4000f8ec0ff */
[----:B------:R-:W-:Y:S02]  /*0f90*/  ULOP3.LUT UR6, UR25, UR6, URZ, 0x3c, !UPT ;  /* 0x0000000619067292 */ /* 0x000fe4000f8e3cff */
[----:B------:R-:W-:-:S02]  /*0fa0*/  USEL UR7, UR7, URZ, UP0 ;  /* 0x000000ff07077287 */ /* 0x000fc40008000000 */
[----:B------:R-:W-:Y:S02]  /*0fb0*/  USHF.L.U32 UR6, UR6, 0x1f, URZ ;  /* 0x0000001f06067899 */ /* 0x000fe400080006ff */
[----:B------:R-:W-:-:S04]  /*0fc0*/  ULEA UR5, UR7, UR5, 0x3 ;  /* 0x0000000507057291 */ /* 0x000fc8000f8e18ff */
[----:B------:R-:W-:-:S05]  /*0fd0*/  MOV R0, UR6 ;  /* 0x0000000600007c02 */ /* 0x000fca0008000f00 */
[----:B------:R-:W1:Y:S02]  /*0fe0*/  SYNCS.PHASECHK.TRANS64.TRYWAIT P0, [UR5+0x28], R0 ;  /* 0x00002800ff0075a7 */ /* 0x000e640008001105 */
[----:B-1----:R-:W-:Y:S05]  /*0ff0*/  @!P0 BRA `(.L_x_21) ;  /* 0x0000002c00f48947 */ /* 0x002fea0003800000 */
.L_x_47:
[----:B------:R-:W-:-:S13]  /*1000*/  ELECT P0, URZ, PT ;  /* 0x0000000000ff782f */ /* 0x000fda0003800000 */
[----:B-1----:R-:W-:-:S04]  /*1010*/  @P0 MOV R0, 0x8000 ;  /* 0x0000800000000802 */ /* 0x002fc80000000f00 */
[----:B------:R1:W-:Y:S03]  /*1020*/  @P0 SYNCS.ARRIVE.TRANS64 RZ, [UR5], R0 ;  /* 0x00000000ffff09a7 */ /* 0x0003e60008000005 */
.L_x_15:
[----:B------:R-:W-:-:S09]  /*1030*/  UISETP.NE.AND UP0, UPT, UR21, 0x4, UPT ;  /* 0x000000041500788c */ /* 0x000fd2000bf05270 */
[----:B------:R-:W-:Y:S05]  /*1040*/  BRA.U UP0, `(.L_x_22) ;  /* 0x0000000900087547 */ /* 0x000fea000b800000 */
[----:B------:R-:W5:Y:S08]  /*1050*/  S2UR UR13, SR_CTAID.Z ;  /* 0x00000000000d79c3 */ /* 0x000f700000002700 */
[----:B------:R-:W-:Y:S01]  /*1060*/  BAR.SYNC.DEFER_BLOCKING 0x2, 0xa0 ;  /* 0x0082800000007b1d */ /* 0x000fe20000010000 */
[----:B------:R-:W-:Y:S01]  /*1070*/  HFMA2 R6, -RZ, RZ, 0, 5.9604644775390625e-08 ;  /* 0x00000001ff067431 */ /* 0x000fe200000001ff */
[----:B------:R-:W-:Y:S01]  /*1080*/  MOV R5, 0x1 ;  /* 0x0000000100057802 */ /* 0x000fe20000000f00 */
[----:B-----5:R-:W-:-:S09]  /*1090*/  UISETP.GT.U32.AND UP0, UPT, UR13, 0x1ff, UPT ;  /* 0x000001ff0d00788c */ /* 0x020fd2000bf04070 */
[----:B------:R-:W-:Y:S05]  /*10a0*/  BRA.U UP0, `(.L_x_23) ;  /* 0x0000000500bc7547 */ /* 0x000fea000b800000 */
[----:B------:R-:W-:Y:S01]  /*10b0*/  UMOV UR5, 0x400 ;  /* 0x0000040000057882 */ /* 0x000fe20000000000 */
[----:B-1----:R-:W1:Y:S01]  /*10c0*/  LDCU UR9, c[0x0][0x374] ;  /* 0x00006e80ff0977ac */ /* 0x002e620008000800 */
[----:B------:R-:W-:Y:S01]  /*10d0*/  MOV R5, 0x1 ;  /* 0x0000000100057802 */ /* 0x000fe20000000f00 */
[----:B------:R-:W-:Y:S01]  /*10e0*/  ULEA UR4, UR4, UR5, 0x18 ;  /* 0x0000000504047291 */ /* 0x000fe2000f8ec0ff */
[----:B------:R-:W1:Y:S01]  /*10f0*/  LDCU UR8, c[0x0][0x370] ;  /* 0x00006e00ff0877ac */ /* 0x000e620008000800 */
[----:B------:R-:W5:Y:S07]  /*1100*/  LDCU UR5, c[0x0][0x378] ;  /* 0x00006f00ff0577ac */ /* 0x000f6e0008000800 */
[----:B------:R-:W4:Y:S01]  /*1110*/  LDS R0, [UR4+0x78] ;  /* 0x00007804ff007984 */ /* 0x000f220008000800 */
[----:B------:R-:W-:Y:S01]  /*1120*/  UMOV UR45, 0x8202010 ;  /* 0x08202010002d7882 */ /* 0x000fe20000000000 */
[----:B------:R-:W-:-:S02]  /*1130*/  UIADD3 UR7, UPT, UPT, UR4, 0xc400, URZ ;  /* 0x0000c40004077890 */ /* 0x000fc4000fffe0ff */
[----:B------:R-:W-:Y:S02]  /*1140*/  UIADD3 UR6, UPT, UPT, UR4, 0x20400, URZ ;  /* 0x0002040004067890 */ /* 0x000fe4000fffe0ff */
[----:B------:R-:W-:Y:S02]  /*1150*/  USEL UR44, URZ, 0x4000, UP6 ;  /* 0x00004000ff2c7887 */ /* 0x000fe4000b000000 */
[----:B------:R-:W-:Y:S02]  /*1160*/  USEL UR45, UR45, 0x8200010, !UP5 ;  /* 0x082000102d2d7887 */ /* 0x000fe4000e800000 */
[----:B------:R-:W-:Y:S02]  /*1170*/  USHF.R.U32.HI UR7, URZ, 0x4, UR7 ;  /* 0x00000004ff077899 */ /* 0x000fe40008011607 */
[----:B-1----:R-:W-:Y:S02]  /*1180*/  UIMAD UR8, UR9, UR8, URZ ;  /* 0x00000008090872a4 */ /* 0x002fe4000f8e02ff */
[----:B------:R-:W-:-:S02]  /*1190*/  USHF.R.U32.HI UR6, URZ, 0x4, UR6 ;  /* 0x00000004ff067899 */ /* 0x000fc40008011606 */
[----:B-----5:R-:W-:Y:S02]  /*11a0*/  UIMAD UR5, UR8, UR5, URZ ;  /* 0x00000005080572a4 */ /* 0x020fe4000f8e02ff */
[----:B------:R-:W-:Y:S02]  /*11b0*/  UIADD3 UR45, UPT, UPT, UR44, UR45, URZ ;  /* 0x0000002d2c2d7290 */ /* 0x000fe4000fffe0ff */
[----:B------:R-:W-:Y:S02]  /*11c0*/  ULOP3.LUT UR23, UR14, 0x3, URZ, 0xfc, !UPT ;  /* 0x000000030e177892 */ /* 0x000fe4000f8efcff */
[----:B------:R-:W-:Y:S02]  /*11d0*/  ULOP3.LUT UR9, UR7, 0x3fc0, URZ, 0xc0, !UPT ;  /* 0x00003fc007097892 */ /* 0x000fe4000f8ec0ff */
[----:B------:R-:W-:Y:S02]  /*11e0*/  ULOP3.LUT UR10, UR6, 0x3fc0, URZ, 0xc0, !UPT ;  /* 0x00003fc0060a7892 */ /* 0x000fe4000f8ec0ff */
[----:B------:R-:W-:-:S02]  /*11f0*/  ULEA.HI UR33, UR5, UR5, URZ, 0x1 ;  /* 0x0000000505217291 */ /* 0x000fc4000f8f08ff */
[----:B------:R-:W-:Y:S02]  /*1200*/  ULOP3.LUT UR14, UR14, 0xffff, URZ, 0xc0, !UPT ;  /* 0x0000ffff0e0e7892 */ /* 0x000fe4000f8ec0ff */
[----:B------:R-:W-:Y:S02]  /*1210*/  ULOP3.LUT UR23, UR23, 0xffff, URZ, 0xc0, !UPT ;  /* 0x0000ffff17177892 */ /* 0x000fe4000f8ec0ff */
[----:B------:R-:W-:Y:S02]  /*1220*/  ULOP3.LUT UR9, UR9, 0x10000, URZ, 0xfc, !UPT ;  /* 0x0001000009097892 */ /* 0x000fe4000f8efcff */
[----:B------:R-:W-:Y:S02]  /*1230*/  ULOP3.LUT UR10, UR10, 0x10000, URZ, 0xfc, !UPT ;  /* 0x000100000a0a7892 */ /* 0x000fe4000f8efcff */
[----:B------:R-:W-:Y:S01]  /*1240*/  USHF.R.S32.HI UR33, URZ, 0x1, UR33 ;  /* 0x00000001ff217899 */ /* 0x000fe20008011421 */
[----:B------:R-:W-:Y:S01]  /*1250*/  UMOV UR31, URZ ;  /* 0x000000ff001f7c82 */ /* 0x000fe20008000000 */
[----:B------:R-:W-:Y:S01]  /*1260*/  UMOV UR29, URZ ;  /* 0x000000ff001d7c82 */ /* 0x000fe20008000000 */
[----:B----4-:R-:W-:Y:S01]  /*1270*/  R2UR UR34, R0 ;  /* 0x00000000002272ca */ /* 0x010fe200000e0000 */
[----:B------:R-:W-:Y:S01]  /*1280*/  UMOV UR27, URZ ;  /* 0x000000ff001b7c82 */ /* 0x000fe20008000000 */
[----:B------:R-:W-:Y:S01]  /*1290*/  UMOV UR44, URZ ;  /* 0x000000ff002c7c82 */ /* 0x000fe20008000000 */
[----:B------:R-:W-:Y:S01]  /*12a0*/  UMOV UR40, URZ ;  /* 0x000000ff00287c82 */ /* 0x000fe20008000000 */
[----:B------:R-:W-:Y:S01]  /*12b0*/  UMOV UR41, UR45 ;  /* 0x0000002d00297c82 */ /* 0x000fe20008000000 */
[----:B------:R-:W-:Y:S01]  /*12c0*/  UMOV UR38, URZ ;  /* 0x000000ff00267c82 */ /* 0x000fe20008000000 */
[----:B------:R-:W-:Y:S01]  /*12d0*/  UMOV UR39, UR45 ;  /* 0x0000002d00277c82 */ /* 0x000fe20008000000 */
[----:B------:R-:W-:Y:S01]  /*12e0*/  UMOV UR36, URZ ;  /* 0x000000ff00247c82 */ /* 0x000fe20008000000 */
[----:B------:R-:W-:-:S07]  /*12f0*/  UMOV UR37, UR45 ;  /* 0x0000002d00257c82 */ /* 0x000fce0008000000 */
.L_x_28:
[----:B------:R-:W-:Y:S01]  /*1300*/  USHF.L.U32 UR5, UR29, 0x1f, URZ ;  /* 0x0000001f1d057899 */ /* 0x000fe200080006ff */
[----:B------:R-:W-:Y:S01]  /*1310*/  SHF.L.U32 R3, R5, 0x1f, RZ ;  /* 0x0000001f05037819 */ /* 0x000fe200000006ff */
[----:B------:R-:W-:Y:S02]  /*1320*/  ULEA UR6, UR27, UR4, 0x3 ;  /* 0x000000041b067291 */ /* 0x000fe4000f8e18ff */
[----:B-1----:R-:W-:Y:S02]  /*1330*/  ULEA UR7, UR31, UR4, 0x3 ;  /* 0x000000041f077291 */ /* 0x002fe4000f8e18ff */
[----:B----4-:R-:W-:Y:S01]  /*1340*/  MOV R0, UR5 ;  /* 0x0000000500007c02 */ /* 0x010fe20008000f00 */
[----:B------:R-:W-:Y:S02]  /*1350*/  ULEA UR8, UR31, UR34, 0x7 ;  /* 0x000000221f087291 */ /* 0x000fe4000f8e38ff */
[----:B------:R-:W-:Y:S02]  /*1360*/  UIADD3 UR13, UPT, UPT, UR33, UR13, URZ ;  /* 0x0000000d210d7290 */ /* 0x000fe4000fffe0ff */
[----:B-----5:R1:W4:Y:S01]  /*1370*/  SYNCS.PHASECHK.TRANS64.TRYWAIT P1, [UR6], R0 ;  /* 0x00000000ff0075a7 */ /* 0x0203220008021106 */
[----:B------:R-:W-:Y:S01]  /*1380*/  UPLOP3.LUT UP2, UPT, UPT, UPT, UPT, 0x40, 0x4 ;  /* 0x000000000004789c */ /* 0x000fe20003f4e870 */
[----:B------:R-:W5:Y:S02]  /*1390*/  SYNCS.PHASECHK.TRANS64.TRYWAIT P0, [UR7+0x60], R3 ;  /* 0x00006003ff0075a7 */ /* 0x000f640008001107 */
[----:B-1--45:R-:W-:Y:S08]  /*13a0*/  @!P0 BRA `(.L_x_24) ;  /* 0x0000002c00288947 */ /* 0x032ff00003800000 */
.L_x_49:
[----:B------:R-:W-:-:S05]  /*13b0*/  UMOV UR25, URZ ;  /* 0x000000ff00197c82 */ /* 0x000fca0008000000 */
.L_x_27:
[----:B------:R-:W-:Y:S02]  /*13c0*/  USHF.L.U32 UR28, UR27, 0xa, URZ ;  /* 0x0000000a1b1c7899 */ /* 0x000fe400080006ff */
[----:B------:R-:W-:Y:S02]  /*13d0*/  UIADD3 UR11, UPT, UPT, UR27, 0x1, URZ ;  /* 0x000000011b0b7890 */ /* 0x000fe4000fffe0ff */
[----:B------:R-:W-:Y:S02]  /*13e0*/  UISETP.GT.U32.AND UP0, UPT, UR25, 0x1e, UPT ;  /* 0x0000001e1900788c */ /* 0x000fe4000bf04070 */
[----:B------:R-:W-:Y:S02]  /*13f0*/  UIADD3 UR6, UPT, UPT, UR28, 0x6, URZ ;  /* 0x000000061c067890 */ /* 0x000fe4000fffe0ff */
[----:B------:R-:W-:Y:S02]  /*1400*/  ULEA UR5, UR27, UR4, 0x3 ;  /* 0x000000041b057291 */ /* 0x000fe4000f8e18ff */
[----:B------:R-:W-:Y:S01]  /*1410*/  UISETP.NE.AND UP1, UPT, UR11, 0x5, UPT ;  /* 0x000000050b00788c */ /* 0x000fe2000bf25270 */
[----:B------:R-:W-:Y:S01]  /*1420*/  PLOP3.LUT P0, PT, PT, PT, UP0, 0x80, 0x8 ;  /* 0x000000000008781c */ /* 0x000fe20003f0f008 */
[----:B----4-:R-:W-:Y:S02]  /*1430*/  UIADD3 UR48, UPT, UPT, UR28, UR10, URZ ;  /* 0x0000000a1c307290 */ /* 0x010fe4000fffe0ff */
[----:B------:R-:W-:Y:S02]  /*1440*/  UIADD3 UR46, UPT, UPT, UR28, UR9, URZ ;  /* 0x000000091c2e7290 */ /* 0x000fe4000fffe0ff */
[----:B------:R-:W-:Y:S02]  /*1450*/  UIADD3 UR42, UPT, UPT, UR10, 0x2, UR28 ;  /* 0x000000020a2a7890 */ /* 0x000fe4000fffe01c */
[----:B------:R-:W-:Y:S02]  /*1460*/  UIADD3 UR32, UPT, UPT, UR9, 0x2, UR28 ;  /* 0x0000000209207890 */ /* 0x000fe4000fffe01c */
[----:B------:R-:W-:Y:S02]  /*1470*/  UIADD3 UR30, UPT, UPT, UR10, 0x4, UR28 ;  /* 0x000000040a1e7890 */ /* 0x000fe4000fffe01c */
[----:B------:R-:W-:Y:S02]  /*1480*/  UIADD3 UR26, UPT, UPT, UR6, UR10, URZ ;  /* 0x0000000a061a7290 */ /* 0x000fe4000fffe0ff */
[----:B------:R-:W-:Y:S02]  /*1490*/  UIADD3 UR28, UPT, UPT, UR9, 0x4, UR28 ;  /* 0x00000004091c7890 */ /* 0x000fe4000fffe01c */
[----:B------:R-:W-:Y:S02]  /*14a0*/  UIADD3 UR24, UPT, UPT, UR5, 0x28, URZ ;  /* 0x0000002805187890 */ /* 0x000fe4000fffe0ff */
[----:B------:R-:W-:Y:S02]  /*14b0*/  USEL UR22, URZ, 0x1, UP1 ;  /* 0x00000001ff167887 */ /* 0x000fe40008800000 */
[----:B------:R-:W-:Y:S02]  /*14c0*/  USEL UR27, UR11, URZ, UP1 ;  /* 0x000000ff0b1b7287 */ /* 0x000fe40008800000 */
[----:B------:R-:W-:Y:S01]  /*14d0*/  UIADD3 UR6, UPT, UPT, UR6, UR9, URZ ;  /* 0x0000000906067290 */ /* 0x000fe2000fffe0ff */
[----:B------:R-:W-:Y:S01]  /*14e0*/  UMOV UR49, 0x40004040 ;  /* 0x4000404000317882 */ /* 0x000fe20000000000 */
[----:B------:R-:W-:Y:S01]  /*14f0*/  UMOV UR47, 0x40004040 ;  /* 0x40004040002f7882 */ /* 0x000fe20000000000 */
[----:B------:R-:W-:Y:S01]  /*1500*/  UMOV UR43, 0x40004040 ;  /* 0x40004040002b7882 */ /* 0x000fe20000000000 */
[----:B-----5:R-:W-:Y:S08]  /*1510*/  @P1 BRA `(.L_x_25) ;  /* 0x0000000000101947 */ /* 0x020ff00003800000 */
[----:B------:R-:W-:Y:S06]  /*1520*/  USHF.L.U32 UR11, UR29, 0x1f, URZ ;  /* 0x0000001f1d0b7899 */ /* 0x000fec00080006ff */
[----:B-1----:R-:W-:Y:S04]  /*1530*/  MOV R0, UR11 ;  /* 0x0000000b00007c02 */ /* 0x002fe80008000f00 */
[----:B------:R-:W1:Y:S02]  /*1540*/  SYNCS.PHASECHK.TRANS64.TRYWAIT P1, [UR5], R0 ;  /* 0x00000000ff0075a7 */ /* 0x000e640008021105 */
[----:B-1----:R-:W-:Y:S05]  /*1550*/  @!P1 BRA `(.L_x_26) ;  /* 0x0000002800dc9947 */ /* 0x002fea0003800000 */
.L_x_25:
[----:B------:R-:W-:Y:S01]  /*1560*/  ULOP3.LUT UR29, UR29, UR22, URZ, 0x3c, !UPT ;  /* 0x000000161d1d7292 */ /* 0x000fe2000f8e3cff */
[----:B------:R-:W-:Y:S01]  /*1570*/  PLOP3.LUT P1, PT, PT, PT, PT, 0x80, 0x8 ;  /* 0x000000000008781c */ /* 0x000fe20003f2f070 */
[----:B------:R-:W-:Y:S01]  /*1580*/  @!UP0 ULEA UR11, UR27, UR4, 0x3 ;  /* 0x000000041b0b8291 */ /* 0x000fe2000f8e18ff */
[----:B------:R4:W-:Y:S01]  /*1590*/  UTCQMMA gdesc[UR46], gdesc[UR48], tmem[UR8], tmem[UR44], idesc[UR45], UP2 ;  /* 0x00ff2c302e0075ea */ /* 0x0009e20009000308 */
[----:B------:R-:W-:Y:S02]  /*15a0*/  @!UP0 USHF.L.U32 UR5, UR29, 0x1f, URZ ;  /* 0x0000001f1d058899 */ /* 0x000fe400080006ff */
[----:B------:R-:W-:Y:S01]  /*15b0*/  UIADD3 UR25, UPT, UPT, UR25, 0x1, URZ ;  /* 0x0000000119197890 */ /* 0x000fe2000fffe0ff */
[----:B------:R-:W-:Y:S01]  /*15c0*/  UMOV UR50, UR32 ;  /* 0x0000002000327c82 */ /* 0x000fe20008000000 */
[----:B------:R-:W-:Y:S01]  /*15d0*/  UMOV UR51, 0x40004040 ;  /* 0x4000404000337882 */ /* 0x000fe20000000000 */
[----:B------:R-:W-:Y:S01]  /*15e0*/  UMOV UR52, UR30 ;  /* 0x0000001e00347c82 */ /* 0x000fe20008000000 */
[----:B------:R-:W-:Y:S01]  /*15f0*/  UMOV UR53, 0x40004040 ;  /* 0x4000404000357882 */ /* 0x000fe20000000000 */
[----:B------:R-:W-:Y:S01]  /*1600*/  UMOV UR54, UR28 ;  /* 0x0000001c00367c82 */ /* 0x000fe20008000000 */
[----:B------:R-:W-:Y:S01]  /*1610*/  UMOV UR55, 0x40004040 ;  /* 0x4000404000377882 */ /* 0x000fe20000000000 */
[----:B-1----:R-:W-:Y:S01]  /*1620*/  MOV R0, UR5 ;  /* 0x0000000500007c02 */ /* 0x002fe20008000f00 */
[----:B------:R4:W-:Y:S01]  /*1630*/  UTCQMMA gdesc[UR50], gdesc[UR42], tmem[UR8], tmem[UR40], idesc[UR41], UPT ;  /* 0x00ff282a320075ea */ /* 0x0009e2000b800308 */
[----:B------:R-:W-:Y:S01]  /*1640*/  UMOV UR56, UR26 ;  /* 0x0000001a00387c82 */ /* 0x000fe20008000000 */
[----:B------:R-:W-:Y:S01]  /*1650*/  UMOV UR57, 0x40004040 ;  /* 0x4000404000397882 */ /* 0x000fe20000000000 */
[----:B------:R-:W-:Y:S01]  /*1660*/  UMOV UR58, UR6 ;  /* 0x00000006003a7c82 */ /* 0x000fe20008000000 */
[----:B------:R-:W-:Y:S01]  /*1670*/  UMOV UR59, 0x40004040 ;  /* 0x40004040003b7882 */ /* 0x000fe20000000000 */
[----:B------:R4:W-:Y:S01]  /*1680*/  UTCQMMA gdesc[UR54], gdesc[UR52], tmem[UR8], tmem[UR38], idesc[UR39], UPT ;  /* 0x00ff2634360075ea */ /* 0x0009e2000b800308 */
[----:B------:R4:W-:Y:S01]  /*1690*/  UTCQMMA gdesc[UR58], gdesc[UR56], tmem[UR8], tmem[UR36], idesc[UR37], UPT ;  /* 0x00ff24383a0075ea */ /* 0x0009e2000b800308 */
[----:B------:R4:W-:Y:S01]  /*16a0*/  UTCBAR.MULTICAST [UR24], URZ, UR23 ;  /* 0x000000ff180073e9 */ /* 0x0009e20008000817 */
[----:B------:R4:W5:Y:S01]  /*16b0*/  @!P0 SYNCS.PHASECHK.TRANS64.TRYWAIT P1, [UR11], R0 ;  /* 0x00000000ff0085a7 */ /* 0x000962000802110b */
[----:B------:R-:W-:Y:S02]  /*16c0*/  UISETP.NE.AND UP0, UPT, UR25, 0x20, UPT ;  /* 0x000000201900788c */ /* 0x000fe4000bf05270 */
[----:B------:R-:W-:Y:S07]  /*16d0*/  UPLOP3.LUT UP2, UPT, UPT, UPT, UPT, 0x80, 0x8 ;  /* 0x000000000008789c */ /* 0x000fee0003f4f070 */
[----:B------:R-:W-:Y:S05]  /*16e0*/  BRA.U UP0, `(.L_x_27) ;  /* 0xfffffffd00347547 */ /* 0x000fea000b83ffff */
[----:B------:R-:W-:Y:S02]  /*16f0*/  UIADD3 UR7, UPT, UPT, UR7, 0x50, URZ ;  /* 0x0000005007077890 */ /* 0x000fe4000fffe0ff */
[----:B------:R-:W-:-:S04]  /*1700*/  UIADD3 UR31, UPT, UPT, UR31, 0x1, URZ ;  /* 0x000000011f1f7890 */ /* 0x000fc8000fffe0ff */
[----:B------:R-:W-:-:S03]  /*1710*/  UISETP.NE.AND UP0, UPT, UR31, 0x2, UPT ;  /* 0x000000021f00788c */ /* 0x000fc6000bf05270 */
[----:B------:R1:W-:Y:S01]  /*1720*/  UTCBAR.MULTICAST [UR7], URZ, UR14 ;  /* 0x000000ff070073e9 */ /* 0x0003e2000800080e */
[----:B------:R-:W-:Y:S02]  /*1730*/  USEL UR31, UR31, URZ, UP0 ;  /* 0x000000ff1f1f7287 */ /* 0x000fe40008000000 */
[----:B------:R-:W-:Y:S02]  /*1740*/  USEL UR5, URZ, 0x1, UP0 ;  /* 0x00000001ff057887 */ /* 0x000fe40008000000 */
[----:B------:R-:W-:-:S04]  /*1750*/  UISETP.GE.AND UP0, UPT, UR13, 0x200, UPT ;  /* 0x000002000d00788c */ /* 0x000fc8000bf06270 */
[----:B------:R-:W-:-:S05]  /*1760*/  LOP3.LUT R5, R5, UR5, RZ, 0x3c, !PT ;  /* 0x0000000505057c12 */ /* 0x000fca000f8e3cff */
[----:B------:R-:W-:Y:S05]  /*1770*/  BRA.U !UP0, `(.L_x_28) ;  /* 0xfffffff908e07547 */ /* 0x000fea000b83ffff */
[----:B------:R-:W-:-:S06]  /*1780*/  UIADD3 UR31, UPT, UPT, UR31, 0x1, URZ ;  /* 0x000000011f1f7890 */ /* 0x000fcc000fffe0ff */
[----:B------:R-:W-:Y:S02]  /*1790*/  MOV R6, UR31 ;  /* 0x0000001f00067c02 */ /* 0x000fe40008000f00 */
.L_x_23:
[----:B------:R-:W-:-:S09]  /*17a0*/  UISETP.NE.AND UP0, UPT, UR12, URZ, UPT ;  /* 0x000000ff0c00728c */ /* 0x000fd2000bf05270 */
[----:B------:R-:W-:Y:S05]  /*17b0*/  BRA.U UP0, `(.L_x_22) ;  /* 0x00000001002c7547 */ /* 0x000fea000b800000 */
[----:B-1--4-:R-:W1:Y:S01]  /*17c0*/  S2R R0, SR_CgaCtaId ;  /* 0x0000000000007919 */ /* 0x012e620000008800 */
[----:B------:R-:W-:Y:S02]  /*17d0*/  ISETP.NE.AND P0, PT, R6, 0x2, PT ;  /* 0x000000020600780c */ /* 0x000fe40003f05270 */
[----:B------:R-:W-:Y:S02]  /*17e0*/  MOV R3, 0x400 ;  /* 0x0000040000037802 */ /* 0x000fe40000000f00 */
[----:B------:R-:W-:-:S04]  /*17f0*/  SEL R4, RZ, 0x1, P0 ;  /* 0x00000001ff047807 */ /* 0x000fc80000000000 */
[----:B------:R-:W-:-:S05]  /*1800*/  LOP3.LUT R4, R5, R4, RZ, 0x3c, !PT ;  /* 0x0000000405047212 */ /* 0x000fca00078e3cff */
[----:B------:R-:W-:Y:S01]  /*1810*/  IMAD.U32 R4, R4, -0x80000000, RZ ;  /* 0x8000000004047824 */ /* 0x000fe200078e00ff */
[----:B-1----:R-:W-:Y:S02]  /*1820*/  LEA R0, R0, R3, 0x18 ;  /* 0x0000000300007211 */ /* 0x002fe400078ec0ff */
[----:B------:R-:W-:-:S05]  /*1830*/  SEL R3, R6, RZ, P0 ;  /* 0x000000ff06037207 */ /* 0x000fca0000000000 */
[----:B------:R-:W-:-:S04]  /*1840*/  IMAD R0, R3, 0x8, R0 ;  /* 0x0000000803007824 */ /* 0x000fc800078e0200 */
[----:B------:R-:W1:Y:S02]  /*1850*/  SYNCS.PHASECHK.TRANS64.TRYWAIT P0, [R0+URZ+0x60], R4 ;  /* 0x00006004000075a7 */ /* 0x000e6400080011ff */
[----:B-1----:R-:W-:Y:S05]  /*1860*/  @!P0 BRA `(.L_x_29) ;  /* 0x0000002800388947 */ /* 0x002fea0003800000 */
.L_x_22:
[----:B------:R-:W-:-:S06]  /*1870*/  UISETP.GT.AND UP0, UPT, UR21, 0x3, UPT ;  /* 0x000000031500788c */ /* 0x000fcc000bf04270 */
[----:B------:R-:W-:-:S13]  /*1880*/  PLOP3.LUT P0, PT, PT, PT, UP0, 0x80, 0x8 ;  /* 0x000000000008781c */ /* 0x000fda0003f0f008 */
[----:B-12345:R-:W-:Y:S05]  /*1890*/  @P0 EXIT ;  /* 0x000000000000094d */ /* 0x03efea0003800000 */
[----:B------:R-:W-:-:S09]  /*18a0*/  UISETP.NE.AND UP0, UPT, UR21, URZ, UPT ;  /* 0x000000ff1500728c */ /* 0x000fd2000bf05270 */
[----:B------:R-:W-:Y:S05]  /*18b0*/  BRA.U UP0, `(.L_x_30) ;  /* 0x0000000100b87547 */ /* 0x000fea000b800000 */
[----:B------:R-:W1:Y:S01]  /*18c0*/  S2UR UR6, SR_CgaCtaId ;  /* 0x00000000000679c3 */ /* 0x000e620000008800 */
[----:B------:R-:W-:Y:S01]  /*18d0*/  NOP ;  /* 0x0000000000007918 */ /* 0x000fe20000000000 */
[----:B------:R-:W-:Y:S01]  /*18e0*/  UMOV UR4, 0x40 ;  /* 0x0000004000047882 */ /* 0x000fe20000000000 */
[----:B------:R-:W-:Y:S01]  /*18f0*/  UMOV UR5, 0x400 ;  /* 0x0000040000057882 */ /* 0x000fe20000000000 */
[----:B-1----:R-:W-:Y:S02]  /*1900*/  ULEA UR4, UR6, UR4, 0x18 ;  /* 0x0000000406047291 */ /* 0x002fe4000f8ec0ff */
[----:B------:R-:W-:-:S07]  /*1910*/  ULEA UR5, UR6, UR5, 0x18 ;  /* 0x0000000506057291 */ /* 0x000fce000f8ec0ff */
[----:B------:R-:W1:Y:S02]  /*1920*/  LDS.U8 R0, [UR4] ;  /* 0x00000004ff007984 */ /* 0x000e640008000000 */
[----:B-1----:R-:W-:-:S13]  /*1930*/  ISETP.NE.AND P0, PT, R0, RZ, PT ;  /* 0x000000ff0000720c */ /* 0x002fda0003f05270 */
[----:B------:R-:W-:Y:S05]  /*1940*/  @P0 BRA `(.L_x_31) ;  /* 0x00000000007c0947 */ /* 0x000fea0003800000 */
[----:B------:R-:W-:-:S13]  /*1950*/  ELECT P0, URZ, PT ;  /* 0x0000000000ff782f */ /* 0x000fda0003800000 */
[----:B------:R-:W-:Y:S05]  /*1960*/  @!P0 BRA `(.L_x_32) ;  /* 0x0000000000848947 */ /* 0x000fea0003800000 */
[----:B------:R-:W-:Y:S01]  /*1970*/  UMOV UR4, 0x8 ;  /* 0x0000000800047882 */ /* 0x000fe20000000000 */
[----:B------:R-:W-:-:S04]  /*1980*/  IMAD.MOV.U32 R3, RZ, RZ, 0xff ;  /* 0x000000ffff037424 */ /* 0x000fc800078e00ff */
[----:B------:R-:W-:Y:S04]  /*1990*/  DEPBAR.LE SB1, 0x36 ;  /* 0x00009d800000791a */ /* 0x000fe80000000000 */
[----:B------:R-:W1:Y:S02]  /*19a0*/  UTCATOMSWS.FIND_AND_SET.ALIGN UP0, UR4, UR4 ;  /* 0x00000004000475e3 */ /* 0x000e640008000800 */
[----:B-1----:R-:W-:Y:S01]  /*19b0*/  PLOP3.LUT P0, PT, PT, PT, UP0, 0x80, 0x8 ;  /* 0x000000000008781c */ /* 0x002fe20003f0f008 */
[----:B------:R-:W-:-:S03]  /*19c0*/  IMAD.U32 R4, RZ, RZ, UR4 ;  /* 0x00000004ff047e24 */ /* 0x000fc6000f8e00ff */
[----:B------:R-:W-:-:S04]  /*19d0*/  SEL R0, RZ, 0xffffffff, !P0 ;  /* 0xffffffffff007807 */ /* 0x000fc80004000000 */
[----:B------:R-:W-:Y:S01]  /*19e0*/  ISETP.NE.AND P0, PT, R0, RZ, PT ;  /* 0x000000ff0000720c */ /* 0x000fe20003f05270 */
[----:B------:R-:W-:-:S12]  /*19f0*/  IMAD.MOV.U32 R0, RZ, RZ, 0x1 ;  /* 0x00000001ff007424 */ /* 0x000fd800078e00ff */
[----:B------:R-:W-:Y:S05]  /*1a00*/  @P0 BRA `(.L_x_33) ;  /* 0x0000000000240947 */ /* 0x000fea0003800000 */
.L_x_34:
[----:B------:R-:W-:Y:S05]  /*1a10*/  NANOSLEEP 0x64 ;  /* 0x000000640000795d */ /* 0x000fea0003800000 */
[----:B------:R-:W-:-:S05]  /*1a20*/  UMOV UR4, 0x8 ;  /* 0x0000000800047882 */ /* 0x000fca0000000000 */
[----:B------:R-:W-:Y:S04]  /*1a30*/  DEPBAR.LE SB1, 0x36 ;  /* 0x00009d800000791a */ /* 0x000fe80000000000 */
[----:B------:R-:W1:Y:S02]  /*1a40*/  UTCATOMSWS.FIND_AND_SET.ALIGN UP0, UR4, UR4 ;  /* 0x00000004000475e3 */ /* 0x000e640008000800 */
[----:B-1----:R-:W-:-:S04]  /*1a50*/  PLOP3.LUT P0, PT, PT, PT, UP0, 0x80, 0x8 ;  /* 0x000000000008781c */ /* 0x002fc80003f0f008 */
[----:B------:R-:W-:-:S04]  /*1a60*/  SEL R4, RZ, 0xffffffff, !P0 ;  /* 0xffffffffff047807 */ /* 0x000fc80004000000 */
[----:B------:R-:W-:Y:S01]  /*1a70*/  ISETP.NE.AND P0, PT, R4, RZ, PT ;  /* 0x000000ff0400720c */ /* 0x000fe20003f05270 */
[----:B------:R-:W-:-:S12]  /*1a80*/  IMAD.U32 R4, RZ, RZ, UR4 ;  /* 0x00000004ff047e24 */ /* 0x000fd8000f8e00ff */
[----:B------:R-:W-:Y:S05]  /*1a90*/  @!P0 BRA `(.L_x_34) ;  /* 0xfffffffc00dc8947 */ /* 0x000fea000383ffff */
.L_x_33:
[C---:B------:R-:W-:Y:S01]  /*1aa0*/  VIADD R5, R4.reuse, 0x10 ;  /* 0x0000001004057836 */ /* 0x040fe20000000000 */
[----:B------:R-:W-:Y:S01]  /*1ab0*/  UMOV UR4, 0x50 ;  /* 0x0000005000047882 */ /* 0x000fe20000000000 */
[----:B------:R-:W-:Y:S01]  /*1ac0*/  SHF.L.U32 R3, R3, R4, RZ ;  /* 0x0000000403037219 */ /* 0x000fe200000006ff */
[----:B------:R-:W-:Y:S01]  /*1ad0*/  ULEA UR4, UR6, UR4, 0x18 ;  /* 0x0000000406047291 */ /* 0x000fe2000f8ec0ff */
[----:B------:R-:W-:Y:S01]  /*1ae0*/  IMAD.SHL.U32 R4, R4, 0x20, RZ ;  /* 0x0000002004047824 */ /* 0x000fe200078e00ff */
[----:B------:R-:W-:-:S04]  /*1af0*/  SHF.L.U32 R0, R0, R5, RZ ;  /* 0x0000000500007219 */ /* 0x000fc800000006ff */
[----:B------:R-:W-:-:S05]  /*1b00*/  LOP3.LUT R0, R0, R3, RZ, 0xfc, !PT ;  /* 0x0000000300007212 */ /* 0x000fca00078efcff */
[----:B------:R1:W-:Y:S04]  /*1b10*/  ATOMS.OR RZ, [UR4], R0 ;  /* 0x00000000ffff798c */ /* 0x0003e8000b000004 */
[----:B------:R1:W-:Y:S01]  /*1b20*/  STS [UR5+0x78], R4 ;  /* 0x00007804ff007988 */ /* 0x0003e20008000805 */
[----:B------:R-:W-:Y:S05]  /*1b30*/  BRA `(.L_x_32) ;  /* 0x0000000000107947 */ /* 0x000fea0003800000 */
.L_x_31:
[----:B------:R-:W-:Y:S02]  /*1b40*/  MOV R0, 0xffffffff ;  /* 0xffffffff00007802 */ /* 0x000fe40000000f00 */
[----:B------:R-:W-:-:S03]  /*1b50*/  MOV R4, 0x1b80 ;  /* 0x00001b8000047802 */ /* 0x000fc60000000f00 */
[----:B------:R1:W-:Y:S04]  /*1b60*/  STS [UR5+0x78], R0 ;  /* 0x00007800ff007988 */ /* 0x0003e80008000805 */
[----:B-1----:R-:W-:Y:S05]  /*1b70*/  CALL.REL.NOINC `($__internal_1_$__cuda_sm10x_tcgen05_guardrail_trap_phase_invalid_during_alloc) ;  /* 0x0000002400b47944 */ /* 0x002fea0003c00000 */
.L_x_32:
[----:B------:R-:W-:Y:S05]  /*1b80*/  WARPSYNC.ALL ;  /* 0x0000000000007948 */ /* 0x000fea0003800000 */
[----:B------:R-:W-:Y:S01]  /*1b90*/  NOP ;  /* 0x0000000000007918 */ /* 0x000fe20000000000 */
.L_x_30:
[----:B------:R-:W2:Y:S08]  /*1ba0*/  S2UR UR11, SR_CgaCtaId ;  /* 0x00000000000b79c3 */ /* 0x000eb00000008800 */
[----:B------:R-:W-:Y:S06]  /*1bb0*/  BAR.SYNC.DEFER_BLOCKING 0x2, 0xa0 ;  /* 0x0082800000007b1d */ /* 0x000fec0000010000 */
[----:B------:R-:W-:-:S02]  /*1bc0*/  UMOV UR4, 0x400 ;  /* 0x0000040000047882 */ /* 0x000fc40000000000 */
[----:B------:R-:W3:Y:S01]  /*1bd0*/  S2UR UR27, SR_CTAID.Z ;  /* 0x00000000001b79c3 */ /* 0x000ee20000002700 */
[----:B--2---:R-:W-:Y:S02]  /*1be0*/  ULEA UR11, UR11, UR4, 0x18 ;  /* 0x000000040b0b7291 */ /* 0x004fe4000f8ec0ff */
[----:B---3--:R-:W-:-:S07]  /*1bf0*/  UISETP.GT.U32.AND UP0, UPT, UR27, 0x1ff, UPT ;  /* 0x000001ff1b00788c */ /* 0x008fce000bf04070 */
[----:B-1----:R-:W1:Y:S02]  /*1c00*/  LDS R0, [UR11+0x78] ;  /* 0x0000780bff007984 */ /* 0x002e640008000800 */
[----:B-1----:R-:W-:Y:S01]  /*1c10*/  R2UR UR28, R0 ;  /* 0x00000000001c72ca */ /* 0x002fe200000e0000 */
[----:B------:R-:W-:-:S14]  /*1c20*/  BRA.U UP0, `(.L_x_35) ;  /* 0x0000001d00f47547 */ /* 0x000fdc000b800000 */
[----:B------:R-:W1:Y:S01]  /*1c30*/  LDCU.64 UR4, c[0x0][0x5c0] ;  /* 0x0000b800ff0477ac */ /* 0x000e620008000a00 */
[----:B------:R-:W-:Y:S01]  /*1c40*/  SHF.R.U32.HI R0, RZ, 0x5, R2 ;  /* 0x00000005ff007819 */ /* 0x000fe20000011602 */
[----:B------:R-:W-:Y:S01]  /*1c50*/  IMAD.SHL.U32 R3, R2, 0x40, RZ ;  /* 0x0000004002037824 */ /* 0x000fe200078e00ff */
[----:B------:R-:W2:Y:S02]  /*1c60*/  LDCU UR10, c[0x0][0x374] ;  /* 0x00006e80ff0a77ac */ /* 0x000ea40008000800 */
[----:B------:R-:W-:Y:S02]  /*1c70*/  R2UR UR21, R0 ;  /* 0x00000000001572ca */ /* 0x000fe400000e0000 */
[----:B------:R-:W-:Y:S01]  /*1c80*/  LOP3.LUT R3, R3, 0x7c0, RZ, 0xc0, !PT ;  /* 0x000007c003037812 */ /* 0x000fe200078ec0ff */
[----:B------:R-:W3:Y:S01]  /*1c90*/  LDCU.64 UR30, c[0x0][0x348] ;  /* 0x00006900ff1e77ac */ /* 0x000ee20008000a00 */
[----:B------:R-:W-:Y:S01]  /*1ca0*/  UMOV UR24, URZ ;  /* 0x000000ff00187c82 */ /* 0x000fe20008000000 */
[----:B------:R-:W-:Y:S01]  /*1cb0*/  UMOV UR23, URZ ;  /* 0x000000ff00177c82 */ /* 0x000fe20008000000 */
[----:B-1----:R-:W-:-:S07]  /*1cc0*/  UIMAD.WIDE.U32 UR6, UR27, UR5, URZ ;  /* 0x000000051b0672a5 */ /* 0x002fce000f8e00ff */
[----:B------:R-:W-:Y:S01]  /*1cd0*/  IMAD.U32 R0, RZ, RZ, UR21 ;  /* 0x00000015ff007e24 */ /* 0x000fe2000f8e00ff */
[----:B------:R-:W-:Y:S02]  /*1ce0*/  ULEA UR25, UR21, UR28, 0x15 ;  /* 0x0000001c15197291 */ /* 0x000fe4000f8ea8ff */
[----:B------:R-:W-:Y:S01]  /*1cf0*/  UIADD3 UR5, UPT, UPT, UR27, -UR7, URZ ;  /* 0x800000071b057290 */ /* 0x000fe2000fffe0ff */
[----:B------:R-:W-:-:S03]  /*1d00*/  IMAD R0, R0, 0x800, R3 ;  /* 0x0000080000007824 */ /* 0x000fc600078e0203 */
[----:B------:R-:W-:Y:S01]  /*1d10*/  USHF.R.U32.HI UR5, URZ, UR20, UR5 ;  /* 0x00000014ff057299 */ /* 0x000fe20008011605 */
[----:B------:R-:W-:Y:S01]  /*1d20*/  VIADD R0, R0, UR11 ;  /* 0x0000000b00007c36 */ /* 0x000fe20008000000 */
[----:B------:R-:W-:Y:S01]  /*1d30*/  S2UR UR11, SR_CTAID.Y ;  /* 0x00000000000b79c3 */ /* 0x000fe20000002600 */
[----:B------:R-:W1:Y:S02]  /*1d40*/  LDCU UR6, c[0x0][0x5d0] ;  /* 0x0000ba00ff0677ac */ /* 0x000e640008000800 */
[C---:B------:R-:W-:Y:S01]  /*1d50*/  VIADD R3, R0.reuse, 0x8420 ;  /* 0x0000842000037836 */ /* 0x040fe20000000000 */
[----:B------:R-:W-:Y:S01]  /*1d60*/  UIADD3 UR5, UPT, UPT, UR7, UR5, URZ ;  /* 0x0000000507057290 */ /* 0x000fe2000fffe0ff */
[----:B------:R-:W-:-:S03]  /*1d70*/  VIADD R2, R0, 0x8430 ;  /* 0x0000843000027836 */ /* 0x000fc60000000000 */
[----:B------:R-:W-:Y:S01]  /*1d80*/  SHF.R.U32.HI R72, RZ, 0x3, R3 ;  /* 0x00000003ff487819 */ /* 0x000fe20000011603 */
[----:B------:R-:W-:Y:S01]  /*1d90*/  USHF.R.U32.HI UR14, URZ, UR19, UR5 ;  /* 0x00000013ff0e7299 */ /* 0x000fe20008011605 */
[C---:B------:R-:W-:Y:S01]  /*1da0*/  VIADD R4, R0.reuse, 0x430 ;  /* 0x0000043000047836 */ /* 0x040fe20000000000 */
[----:B------:R-:W-:Y:S01]  /*1db0*/  SHF.R.U32.HI R73, RZ, 0x3, R2 ;  /* 0x00000003ff497819 */ /* 0x000fe20000011602 */
[C---:B------:R-:W-:Y:S01]  /*1dc0*/  VIADD R5, R0.reuse, 0x400 ;  /* 0x0000040000057836 */ /* 0x040fe20000000000 */
[----:B------:R-:W-:Y:S01]  /*1dd0*/  UIADD3 UR14, UPT, UPT, -UR14, URZ, URZ ;  /* 0x000000ff0e0e7290 */ /* 0x000fe2000fffe1ff */
[----:B------:R-:W-:Y:S01]  /*1de0*/  LOP3.LUT R72, R3, 0x30, R72, 0x78, !PT ;  /* 0x0000003003487812 */ /* 0x000fe200078e7848 */
[----:B------:R-:W-:Y:S01]  /*1df0*/  VIADD R3, R0, 0x8400 ;  /* 0x0000840000037836 */ /* 0x000fe20000000000 */
[----:B------:R-:W-:Y:S01]  /*1e00*/  LOP3.LUT R73, R2, 0x30, R73, 0x78, !PT ;  /* 0x0000003002497812 */ /* 0x000fe200078e7849 */
[----:B------:R-:W-:Y:S01]  /*1e10*/  UIMAD UR14, UR4, UR14, UR27 ;  /* 0x0000000e040e72a4 */ /* 0x000fe2000f8e021b */
[C---:B------:R-:W-:Y:S01]  /*1e20*/  VIADD R2, R0.reuse, 0x8410 ;  /* 0x0000841000027836 */ /* 0x040fe20000000000 */
[----:B------:R-:W4:Y:S01]  /*1e30*/  LDCU.64 UR4, c[0x0][0x5d8] ;  /* 0x0000bb00ff0477ac */ /* 0x000f220008000a00 */
[C---:B------:R-:W-:Y:S01]  /*1e40*/  VIADD R7, R0.reuse, 0x420 ;  /* 0x0000042000077836 */ /* 0x040fe20000000000 */
[----:B------:R-:W-:Y:S01]  /*1e50*/  SHF.R.U32.HI R70, RZ, 0x3, R3 ;  /* 0x00000003ff467819 */ /* 0x000fe20000011603 */
[----:B------:R-:W-:Y:S01]  /*1e60*/  VIADD R0, R0, 0x410 ;  /* 0x0000041000007836 */ /* 0x000fe20000000000 */
[----:B-1----:R-:W-:Y:S01]  /*1e70*/  UIMAD.WIDE.U32 UR6, UR14, UR6, URZ ;  /* 0x000000060e0672a5 */ /* 0x002fe2000f8e00ff */
[----:B------:R-:W-:-:S02]  /*1e80*/  SHF.R.U32.HI R71, RZ, 0x3, R2 ;  /* 0x00000003ff477819 */ /* 0x000fc40000011602 */
[----:B------:R-:W-:Y:S01]  /*1e90*/  LOP3.LUT R70, R3, 0x30, R70, 0x78, !PT ;  /* 0x0000003003467812 */ /* 0x000fe200078e7846 */
[----:B------:R-:W-:Y:S01]  /*1ea0*/  UIADD3 UR6, UPT, UPT, UR14, -UR7, URZ ;  /* 0x800000070e067290 */ /* 0x000fe2000fffe0ff */
[----:B------:R-:W-:Y:S02]  /*1eb0*/  LOP3.LUT R71, R2, 0x30, R71, 0x78, !PT ;  /* 0x0000003002477812 */ /* 0x000fe400078e7847 */
[----:B------:R-:W-:Y:S01]  /*1ec0*/  SHF.R.U32.HI R3, RZ, 0x3, R0 ;  /* 0x00000003ff037819 */ /* 0x000fe20000011600 */
[----:B------:R-:W-:Y:S01]  /*1ed0*/  USHF.R.U32.HI UR6, URZ, UR18, UR6 ;  /* 0x00000012ff067299 */ /* 0x000fe20008011606 */
[----:B------:R-:W-:Y:S02]  /*1ee0*/  SHF.R.U32.HI R69, RZ, 0x3, R4 ;  /* 0x00000003ff457819 */ /* 0x000fe40000011604 */
[----:B------:R-:W-:Y:S01]  /*1ef0*/  SHF.R.U32.HI R68, RZ, 0x3, R7 ;  /* 0x00000003ff447819 */ /* 0x000fe20000011607 */
[----:B------:R-:W-:Y:S01]  /*1f00*/  UIADD3 UR6, UPT, UPT, UR7, UR6, URZ ;  /* 0x0000000607067290 */ /* 0x000fe2000fffe0ff */
[----:B------:R-:W-:-:S02]  /*1f10*/  SHF.R.U32.HI R2, RZ, 0x3, R5 ;  /* 0x00000003ff027819 */ /* 0x000fc40000011605 */
[----:B------:R-:W-:Y:S01]  /*1f20*/  LOP3.LUT R3, R0, 0x30, R3, 0x78, !PT ;  /* 0x0000003000037812 */ /* 0x000fe200078e7803 */
[----:B------:R-:W-:Y:S01]  /*1f30*/  USHF.R.U32.HI UR6, URZ, UR17, UR6 ;  /* 0x00000011ff067299 */ /* 0x000fe20008011606 */
[----:B------:R-:W-:Y:S01]  /*1f40*/  LOP3.LUT R69, R4, 0x30, R69, 0x78, !PT ;  /* 0x0000003004457812 */ /* 0x000fe200078e7845 */
[----:B------:R-:W-:Y:S01]  /*1f50*/  IMAD.MOV.U32 R0, RZ, RZ, RZ ;  /* 0x000000ffff007224 */ /* 0x000fe200078e00ff */
[----:B------:R-:W-:Y:S01]  /*1f60*/  LOP3.LUT R68, R7, 0x30, R68, 0x78, !PT ;  /* 0x0000003007447812 */ /* 0x000fe200078e7844 */
[----:B----4-:R-:W-:Y:S01]  /*1f70*/  UIMAD.WIDE.U32 UR8, UR6, UR5, URZ ;  /* 0x00000005060872a5 */ /* 0x010fe2000f8e00ff */
[----:B------:R-:W-:-:S06]  /*1f80*/  LOP3.LUT R2, R5, 0x30, R2, 0x78, !PT ;  /* 0x0000003005027812 */ /* 0x000fcc00078e7802 */
[----:B------:R-:W-:Y:S02]  /*1f90*/  UMOV UR7, UR9 ;  /* 0x0000000900077c82 */ /* 0x000fe40008000000 */
[----:B------:R-:W-:Y:S02]  /*1fa0*/  UIADD3 UR5, UPT, UPT, UR6, -UR7, URZ ;  /* 0x8000000706057290 */ /* 0x000fe4000fffe0ff */
[----:B------:R-:W2:Y:S02]  /*1fb0*/  LDCU UR9, c[0x0][0x370] ;  /* 0x00006e00ff0977ac */ /* 0x000ea40008000800 */
[----:B------:R-:W-:Y:S01]  /*1fc0*/  USHF.R.U32.HI UR5, URZ, UR16, UR5 ;  /* 0x00000010ff057299 */ /* 0x000fe20008011605 */
[----:B------:R-:W1:Y:S03]  /*1fd0*/  LDCU UR8, c[0x0][0x378] ;  /* 0x00006f00ff0877ac */ /* 0x000e660008000800 */
[----:B------:R-:W-:Y:S01]  /*1fe0*/  UIADD3 UR5, UPT, UPT, UR7, UR5, URZ ;  /* 0x0000000507057290 */ /* 0x000fe2000fffe0ff */
[----:B------:R-:W4:Y:S03]  /*1ff0*/  S2UR UR7, SR_CgaCtaId ;  /* 0x00000000000779c3 */ /* 0x000f260000008800 */
[----:B------:R-:W-:-:S04]  /*2000*/  USHF.R.U32.HI UR5, URZ, UR15, UR5 ;  /* 0x0000000fff057299 */ /* 0x000fc80008011605 */
[----:B------:R-:W-:Y:S02]  /*2010*/  UIADD3 UR5, UPT, UPT, -UR5, URZ, URZ ;  /* 0x000000ff05057290 */ /* 0x000fe4000fffe1ff */
[----:B--2---:R-:W-:Y:S02]  /*2020*/  UIMAD UR10, UR10, UR9, URZ ;  /* 0x000000090a0a72a4 */ /* 0x004fe4000f8e02ff */
[----:B------:R-:W-:Y:S02]  /*2030*/  UIMAD UR4, UR4, UR5, UR6 ;  /* 0x00000005040472a4 */ /* 0x000fe4000f8e0206 */
[----:B-1----:R-:W-:Y:S02]  /*2040*/  UIMAD UR8, UR10, UR8, URZ ;  /* 0x000000080a0872a4 */ /* 0x002fe4000f8e02ff */
[----:B------:R-:W-:Y:S02]  /*2050*/  UIADD3 UR6, UPT, UPT, -UR6, URZ, URZ ;  /* 0x000000ff06067290 */ /* 0x000fe4000fffe1ff */
[----:B------:R-:W-:Y:S01]  /*2060*/  ULEA.HI UR26, UR8, UR8, URZ, 0x1 ;  /* 0x00000008081a7291 */ /* 0x000fe2000f8f08ff */
[----:B------:R-:W1:Y:S01]  /*2070*/  LDCU UR5, c[0x0][0x5cc] ;  /* 0x0000b980ff0577ac */ /* 0x000e620008000800 */
[----:B------:R-:W-:-:S02]  /*2080*/  UMOV UR9, 0x400 ;  /* 0x0000040000097882 */ /* 0x000fc40000000000 */
[----:B------:R-:W-:Y:S02]  /*2090*/  USHF.R.S32.HI UR26, URZ, 0x1, UR26 ;  /* 0x00000001ff1a7899 */ /* 0x000fe4000801141a */
[----:B----4-:R-:W-:Y:S02]  /*20a0*/  ULEA UR7, UR7, UR9, 0x18 ;  /* 0x0000000907077291 */ /* 0x010fe4000f8ec0ff */
[----:B-1-3--:R-:W-:-:S12]  /*20b0*/  UIMAD UR14, UR5, UR6, UR14 ;  /* 0x00000006050e72a4 */ /* 0x00afd8000f8e020e */
.L_x_39:
[----:B------:R-:W-:Y:S01]  /*20c0*/  ULEA UR22, UR23, UR7, 0x3 ;  /* 0x0000000717167291 */ /* 0x000fe2000f8e18ff */
[----:B------:R-:W-:Y:S01]  /*20d0*/  SHF.L.U32 R6, R0, 0x1f, RZ ;  /* 0x0000001f00067819 */ /* 0x000fe200000006ff */
[----:B------:R-:W1:Y:S01]  /*20e0*/  S2UR UR29, SR_CgaCtaId ;  /* 0x00000000001d79c3 */ /* 0x000e620000008800 */
[----:B------:R-:W-:Y:S02]  /*20f0*/  UIADD3 UR38, UP1, UPT, UR30, 0x140, URZ ;  /* 0x000001401e267890 */ /* 0x000fe4000ff3e0ff */
[----:B------:R-:W-:Y:S02]  /*2100*/  UIADD3 UR33, UPT, UPT, UR4, UR4, URZ ;  /* 0x0000000404217290 */ /* 0x000fe4000fffe0ff */
[----:B------:R-:W-:Y:S01]  /*2110*/  UIADD3 UR36, UP0, UPT, UR30, 0x1c0, URZ ;  /* 0x000001c01e247890 */ /* 0x000fe2000ff1e0ff */
[----:B------:R-:W-:Y:S01]  /*2120*/  UMOV UR4, 0x400 ;  /* 0x0000040000047882 */ /* 0x000fe20000000000 */
[----:B------:R-:W2:Y:S01]  /*2130*/  SYNCS.PHASECHK.TRANS64.TRYWAIT P0, [UR22+0x50], R6 ;  /* 0x00005006ff0075a7 */ /* 0x000ea20008001116 */
[----:B------:R-:W-:-:S02]  /*2140*/  UIADD3.X UR39, UPT, UPT, URZ, UR31, URZ, UP1, !UPT ;  /* 0x0000001fff277290 */ /* 0x000fc40008ffe4ff */
[----:B------:R-:W-:Y:S01]  /*2150*/  ULEA UR32, UR23, UR25, 0x7 ;  /* 0x0000001917207291 */ /* 0x000fe2000f8e38ff */
[----:B------:R-:W3:Y:S01]  /*2160*/  LDCU UR34, c[0x0][0x5e4] ;  /* 0x0000bc80ff2277ac */ /* 0x000ee20008000800 */
[----:B------:R-:W-:Y:S02]  /*2170*/  USHF.L.U32 UR14, UR14, 0x7, URZ ;  /* 0x000000070e0e7899 */ /* 0x000fe400080006ff */
[----:B------:R-:W-:Y:S02]  /*2180*/  ULOP3.LUT UR33, UR33, 0x1, UR11, 0xf8, !UPT ;  /* 0x0000000121217892 */ /* 0x000fe4000f8ef80b */
[----:B------:R-:W-:Y:S02]  /*2190*/  UIADD3.X UR37, UPT, UPT, URZ, UR31, URZ, UP0, !UPT ;  /* 0x0000001fff257290 */ /* 0x000fe400087fe4ff */
[----:B------:R-:W-:Y:S02]  /*21a0*/  UPLOP3.LUT UP1, UPT, UPT, UPT, UPT, 0x80, 0x8 ;  /* 0x000000000008789c */ /* 0x000fe40003f2f070 */
[----:B-1----:R-:W-:Y:S01]  /*21b0*/  ULEA UR29, UR29, UR4, 0x18 ;  /* 0x000000041d1d7291 */ /* 0x002fe2000f8ec0ff */
[----:B--23--:R-:W-:Y:S11]  /*21c0*/  @!P0 BRA `(.L_x_36) ;  /* 0x0000001c00f88947 */ /* 0x00cff60003800000 */
.L_x_53:
[----:B------:R-:W-:-:S05]  /*21d0*/  UMOV UR5, URZ ;  /* 0x000000ff00057c82 */ /* 0x000fca0008000000 */
.L_x_38:
[----:B------:R-:W-:Y:S02]  /*21e0*/  USHF.L.U32 UR13, UR5, 0x5, URZ ;  /* 0x00000005050d7899 */ /* 0x000fe400080006ff */
[----:B------:R-:W-:Y:S02]  /*21f0*/  USHF.R.U32.HI UR6, URZ, 0x1, UR5 ;  /* 0x00000001ff067899 */ /* 0x000fe40008011605 */
[----:B------:R-:W-:Y:S02]  /*2200*/  UIADD3 UR4, UPT, UPT, UR32, UR13, URZ ;  /* 0x0000000d20047290 */ /* 0x000fe4000fffe0ff */
[----:B------:R-:W-:Y:S02]  /*2210*/  ULEA UR6, UR24, UR6, 0x2 ;  /* 0x0000000618067291 */ /* 0x000fe4000f8e10ff */
[----:B------:R-:W-:-:S05]  /*2220*/  UISETP.NE.AND UP0, UPT, UR21, URZ, UPT ;  /* 0x000000ff1500728c */ /* 0x000fca000bf05270 */
[----:B---3--:R-:W2:Y:S01]  /*2230*/  LDTM.x32 R36, tmem[UR4+0x20] ;  /* 0x00002004002479ee */ /* 0x008ea200082c0000 */
[----:B-1----:R-:W1:Y:S01]  /*2240*/  LDTM.x32 R4, tmem[UR4] ;  /* 0x00000004000479ee */ /* 0x002e6200082c0000 */
[----:B------:R-:W-:-:S04]  /*2250*/  ULEA UR4, UR24, UR5, 0x2 ;  /* 0x0000000518047291 */ /* 0x000fc8000f8e10ff */
[----:B------:R-:W-:-:S04]  /*2260*/  USHF.R.S32.HI UR12, URZ, 0x1f, UR4 ;  /* 0x0000001fff0c7899 */ /* 0x000fc80008011404 */
[----:B------:R-:W-:-:S04]  /*2270*/  ULEA.HI UR12, UR12, UR4, URZ, 0x2 ;  /* 0x000000040c0c7291 */ /* 0x000fc8000f8f10ff */
[----:B------:R-:W-:-:S04]  /*2280*/  ULOP3.LUT UR12, UR12, 0xfffffffc, URZ, 0xc0, !UPT ;  /* 0xfffffffc0c0c7892 */ /* 0x000fc8000f8ec0ff */
[----:B------:R-:W-:Y:S02]  /*2290*/  UIADD3 UR12, UPT, UPT, UR4, -UR12, URZ ;  /* 0x8000000c040c7290 */ /* 0x000fe4000fffe0ff */
[----:B------:R-:W-:Y:S01]  /*22a0*/  UIADD3 UR4, UPT, UPT, UR4, 0x1, URZ ;  /* 0x0000000104047890 */ /* 0x000fe2000fffe0ff */
[----:B--2---:R-:W-:Y:S01]  /*22b0*/  FMUL R53, R53, UR34 ;  /* 0x0000002235357c20 */ /* 0x004fe20008400000 */
[----:B-1----:R-:W-:Y:S01]  /*22c0*/  FMUL R9, R9, UR34 ;  /* 0x0000002209097c20 */ /* 0x002fe20008400000 */
[----:B------:R-:W-:Y:S01]  /*22d0*/  FMUL R8, R8, UR34 ;  /* 0x0000002208087c20 */ /* 0x000fe20008400000 */
[----:B------:R-:W-:Y:S01]  /*22e0*/  FMUL R74, R7, UR34 ;  /* 0x00000022074a7c20 */ /* 0x000fe20008400000 */
[----:B------:R-:W-:Y:S01]  /*22f0*/  FMUL R75, R6, UR34 ;  /* 0x00000022064b7c20 */ /* 0x000fe20008400000 */
[----:B------:R-:W-:Y:S01]  /*2300*/  FMUL R76, R5, UR34 ;  /* 0x00000022054c7c20 */ /* 0x000fe20008400000 */
[----:B------:R-:W-:Y:S01]  /*2310*/  FMUL R77, R4, UR34 ;  /* 0x00000022044d7c20 */ /* 0x000fe20008400000 */
[----:B------:R-:W-:Y:S01]  /*2320*/  FMUL R11, R11, UR34 ;  /* 0x000000220b0b7c20 */ /* 0x000fe20008400000 */
[----:B------:R-:W-:Y:S01]  /*2330*/  FMUL R78, R10, UR34 ;  /* 0x000000220a4e7c20 */ /* 0x000fe20008400000 */
[----:B------:R-:W-:Y:S01]  /*2340*/  MOV R10, UR12 ;  /* 0x0000000c000a7c02 */ /* 0x000fe20008000f00 */
[----:B------:R-:W-:Y:S01]  /*2350*/  FMUL R54, R54, UR34 ;  /* 0x0000002236367c20 */ /* 0x000fe20008400000 */
[----:B------:R-:W-:Y:S01]  /*2360*/  F2FP.BF16.F32.PACK_AB R6, R9, R8 ;  /* 0x000000080906723e */ /* 0x000fe200000010ff */
[----:B------:R-:W-:Y:S01]  /*2370*/  FMUL R82, R53, -1.4426950216293334961 ;  /* 0xbfb8aa3b35527820 */ /* 0x000fe20000400000 */
[----:B------:R-:W-:Y:S01]  /*2380*/  F2FP.BF16.F32.PACK_AB R5, R74, R75 ;  /* 0x0000004b4a05723e */ /* 0x000fe200000010ff */
[----:B------:R-:W-:Y:S01]  /*2390*/  FMUL R13, R13, UR34 ;  /* 0x000000220d0d7c20 */ /* 0x000fe20008400000 */
[----:B------:R-:W-:Y:S01]  /*23a0*/  F2FP.BF16.F32.PACK_AB R4, R76, R77 ;  /* 0x0000004d4c04723e */ /* 0x000fe200000010ff */
[----:B------:R-:W-:Y:S01]  /*23b0*/  FMUL R12, R12, UR34 ;  /* 0x000000220c0c7c20 */ /* 0x000fe20008400000 */
[----:B------:R-:W-:Y:S01]  /*23c0*/  F2FP.BF16.F32.PACK_AB R7, R11, R78 ;  /* 0x0000004e0b07723e */ /* 0x000fe200000010ff */
[----:B------:R-:W-:Y:S01]  /*23d0*/  FMUL R79, R15, UR34 ;  /* 0x000000220f4f7c20 */ /* 0x000fe20008400000 */
[----:B------:R-:W-:Y:S01]  /*23e0*/  LEA R80, R10, R2, 0xd ;  /* 0x000000020a507211 */ /* 0x000fe200078e68ff */
[----:B------:R-:W-:Y:S01]  /*23f0*/  FMUL R14, R14, UR34 ;  /* 0x000000220e0e7c20 */ /* 0x000fe20008400000 */
[----:B------:R-:W-:Y:S01]  /*2400*/  FMUL R17, R17, UR34 ;  /* 0x0000002211117c20 */ /* 0x000fe20008400000 */
[----:B------:R-:W-:Y:S01]  /*2410*/  FMUL R16, R16, UR34 ;  /* 0x0000002210107c20 */ /* 0x000fe20008400000 */
[----:B------:R-:W-:Y:S01]  /*2420*/  FMUL R19, R19, UR34 ;  /* 0x0000002213137c20 */ /* 0x000fe20008400000 */
[----:B------:R1:W-:Y:S01]  /*2430*/  STS.128 [R80], R4 ;  /* 0x0000000450007388 */ /* 0x0003e20000000c00 */
[----:B------:R-:W-:Y:S01]  /*2440*/  FMUL R90, R54, -1.4426950216293334961 ;  /* 0xbfb8aa3b365a7820 */ /* 0x000fe20000400000 */
[----:B------:R2:W3:Y:S01]  /*2450*/  MUFU.EX2 R15, R82 ;  /* 0x00000052000f7308 */ /* 0x0004e20000000800 */
[----:B------:R-:W-:Y:S01]  /*2460*/  FMUL R21, R21, UR34 ;  /* 0x0000002215157c20 */ /* 0x000fe20008400000 */
[----:B------:R-:W-:Y:S01]  /*2470*/  FMUL R20, R20, UR34 ;  /* 0x0000002214147c20 */ /* 0x000fe20008400000 */
[----:B------:R-:W-:Y:S01]  /*2480*/  FMUL R23, R23, UR34 ;  /* 0x0000002217177c20 */ /* 0x000fe20008400000 */
[----:B------:R-:W-:Y:S01]  /*2490*/  FMUL R22, R22, UR34 ;  /* 0x0000002216167c20 */ /* 0x000fe20008400000 */
[----:B------:R-:W-:Y:S01]  /*24a0*/  FMUL R25, R25, UR34 ;  /* 0x0000002219197c20 */ /* 0x000fe20008400000 */
[----:B------:R-:W-:Y:S01]  /*24b0*/  FMUL R24, R24, UR34 ;  /* 0x0000002218187c20 */ /* 0x000fe20008400000 */
[----:B------:R-:W-:Y:S01]  /*24c0*/  FMUL R27, R27, UR34 ;  /* 0x000000221b1b7c20 */ /* 0x000fe20008400000 */
[----:B------:R-:W-:Y:S01]  /*24d0*/  MUFU.EX2 R90, R90 ;  /* 0x0000005a005a7308 */ /* 0x000fe20000000800 */
[----:B------:R-:W-:Y:S01]  /*24e0*/  FMUL R52, R52, UR34 ;  /* 0x0000002234347c20 */ /* 0x000fe20008400000 */
[----:B------:R-:W-:Y:S01]  /*24f0*/  FMUL R46, R46, UR34 ;  /* 0x000000222e2e7c20 */ /* 0x000fe20008400000 */
[----:B------:R-:W-:Y:S01]  /*2500*/  LEA R87, R10, R68, 0xd ;  /* 0x000000440a577211 */ /* 0x000fe200078e68ff */
[----:B------:R-:W-:Y:S01]  /*2510*/  FMUL R56, R56, UR34 ;  /* 0x0000002238387c20 */ /* 0x000fe20008400000 */
[----:B------:R-:W-:Y:S01]  /*2520*/  FMUL R83, R52, -1.4426950216293334961 ;  /* 0xbfb8aa3b34537820 */ /* 0x000fe20000400000 */
[----:B------:R-:W-:Y:S01]  /*2530*/  FMUL R91, R46, -1.4426950216293334961 ;  /* 0xbfb8aa3b2e5b7820 */ /* 0x000fe20000400000 */
[----:B------:R-:W-:Y:S01]  /*2540*/  FMUL R55, R55, UR34 ;  /* 0x0000002237377c20 */ /* 0x000fe20008400000 */
[----:B------:R-:W-:Y:S01]  /*2550*/  FMUL R57, R57, UR34 ;  /* 0x0000002239397c20 */ /* 0x000fe20008400000 */
[----:B--2---:R-:W-:Y:S01]  /*2560*/  LEA R82, R10, R3, 0xd ;  /* 0x000000030a527211 */ /* 0x004fe200078e68ff */
[----:B------:R-:W-:Y:S01]  /*2570*/  FMUL R44, R44, UR34 ;  /* 0x000000222c2c7c20 */ /* 0x000fe20008400000 */
[----:B------:R-:W-:Y:S01]  /*2580*/  FMUL R81, R55, -1.4426950216293334961 ;  /* 0xbfb8aa3b37517820 */ /* 0x000fe20000400000 */
[----:B------:R-:W-:Y:S01]  /*2590*/  FMUL R85, R57, -1.4426950216293334961 ;  /* 0xbfb8aa3b39557820 */ /* 0x000fe20000400000 */
[----:B------:R-:W-:Y:S01]  /*25a0*/  FMUL R47, R47, UR34 ;  /* 0x000000222f2f7c20 */ /* 0x000fe20008400000 */
[----:B------:R-:W-:Y:S01]  /*25b0*/  FMUL R86, R44, -1.4426950216293334961 ;  /* 0xbfb8aa3b2c567820 */ /* 0x000fe20000400000 */
[----:B---3--:R-:W-:Y:S01]  /*25c0*/  FADD R93, R15, 1 ;  /* 0x3f8000000f5d7421 */ /* 0x008fe20000000000 */
[----:B------:R-:W-:Y:S01]  /*25d0*/  FMUL R38, R38, UR34 ;  /* 0x0000002226267c20 */ /* 0x000fe20008400000 */
[----:B------:R-:W-:Y:S01]  /*25e0*/  MUFU.EX2 R81, R81 ;  /* 0x0000005100517308 */ /* 0x000fe20000000800 */
[----:B------:R-:W-:Y:S01]  /*25f0*/  FMUL R48, R48, UR34 ;  /* 0x0000002230307c20 */ /* 0x000fe20008400000 */
[----:B------:R-:W-:Y:S01]  /*2600*/  FMUL R49, R49, UR34 ;  /* 0x0000002231317c20 */ /* 0x000fe20008400000 */
[----:B------:R-:W-:Y:S01]  /*2610*/  FMUL R45, R45, UR34 ;  /* 0x000000222d2d7c20 */ /* 0x000fe20008400000 */
[----:B-1----:R-:W-:Y:S01]  /*2620*/  FMUL R80, R18, UR34 ;  /* 0x0000002212507c20 */ /* 0x002fe20008400000 */
[----:B------:R-:W-:Y:S01]  /*2630*/  F2FP.BF16.F32.PACK_AB R4, R13, R12 ;  /* 0x0000000c0d04723e */ /* 0x000fe200000010ff */
[----:B------:R-:W-:Y:S01]  /*2640*/  FMUL R51, R51, UR34 ;  /* 0x0000002233337c20 */ /* 0x000fe20008400000 */
[----:B------:R-:W-:Y:S01]  /*2650*/  F2FP.BF16.F32.PACK_AB R5, R79, R14 ;  /* 0x0000000e4f05723e */ /* 0x000fe200000010ff */
[----:B------:R1:W2:Y:S01]  /*2660*/  MUFU.EX2 R18, R83 ;  /* 0x0000005300127308 */ /* 0x0002a20000000800 */
[----:B------:R-:W-:Y:S01]  /*2670*/  F2FP.BF16.F32.PACK_AB R6, R17, R16 ;  /* 0x000000101106723e */ /* 0x000fe200000010ff */
[----:B------:R-:W-:Y:S01]  /*2680*/  FMUL R84, R45, -1.4426950216293334961 ;  /* 0xbfb8aa3b2d547820 */ /* 0x000fe20000400000 */
[----:B------:R-:W-:Y:S01]  /*2690*/  F2FP.BF16.F32.PACK_AB R7, R19, R80 ;  /* 0x000000501307723e */ /* 0x000fe200000010ff */
[----:B------:R-:W-:Y:S01]  /*26a0*/  FMUL R88, R51, -1.4426950216293334961 ;  /* 0xbfb8aa3b33587820 */ /* 0x000fe20000400000 */
[----:B------:R-:W-:Y:S01]  /*26b0*/  FMUL R50, R50, UR34 ;  /* 0x0000002232327c20 */ /* 0x000fe20008400000 */
[----:B------:R-:W-:Y:S01]  /*26c0*/  FMUL R39, R39, UR34 ;  /* 0x0000002227277c20 */ /* 0x000fe20008400000 */
[----:B------:R-:W-:Y:S01]  /*26d0*/  FMUL R42, R42, UR34 ;  /* 0x000000222a2a7c20 */ /* 0x000fe20008400000 */
[----:B------:R3:W-:Y:S01]  /*26e0*/  STS.128 [R82], R4 ;  /* 0x0000000452007388 */ /* 0x0007e20000000c00 */
[----:B------:R-:W4:Y:S01]  /*26f0*/  MUFU.EX2 R86, R86 ;  /* 0x0000005600567308 */ /* 0x000f220000000800 */
[----:B------:R-:W-:Y:S01]  /*2700*/  FMUL R89, R50, -1.4426950216293334961 ;  /* 0xbfb8aa3b32597820 */ /* 0x000fe20000400000 */
[----:B------:R-:W-:Y:S01]  /*2710*/  FMUL R43, R43, UR34 ;  /* 0x000000222b2b7c20 */ /* 0x000fe20008400000 */
[----:B------:R-:W-:Y:S01]  /*2720*/  FMUL R36, R36, UR34 ;  /* 0x0000002224247c20 */ /* 0x000fe20008400000 */
[----:B------:R-:W-:Y:S01]  /*2730*/  FMUL R37, R37, UR34 ;  /* 0x0000002225257c20 */ /* 0x000fe20008400000 */
[----:B------:R-:W-:Y:S01]  /*2740*/  FMUL R58, R58, UR34 ;  /* 0x000000223a3a7c20 */ /* 0x000fe20008400000 */
[----:B------:R-:W-:Y:S01]  /*2750*/  FMUL R61, R61, UR34 ;  /* 0x000000223d3d7c20 */ /* 0x000fe20008400000 */
[----:B------:R-:W-:Y:S01]  /*2760*/  FMUL R64, R64, UR34 ;  /* 0x0000002240407c20 */ /* 0x000fe20008400000 */
[----:B-1----:R-:W-:Y:S01]  /*2770*/  FMUL R83, R56, -1.4426950216293334961 ;  /* 0xbfb8aa3b38537820 */ /* 0x002fe20000400000 */
[----:B--2---:R-:W-:Y:S01]  /*2780*/  FADD R92, R18, 1 ;  /* 0x3f800000125c7421 */ /* 0x004fe20000000000 */
[----:B------:R-:W-:Y:S01]  /*2790*/  MUFU.EX2 R84, R84 ;  /* 0x0000005400547308 */ /* 0x000fe20000000800 */
[----:B------:R-:W-:Y:S01]  /*27a0*/  FMUL R67, R67, UR34 ;  /* 0x0000002243437c20 */ /* 0x000fe20008400000 */
[----:B------:R-:W-:Y:S01]  /*27b0*/  USHF.R.S32.HI UR8, URZ, 0x1f, UR4 ;  /* 0x0000001fff087899 */ /* 0x000fe20008011404 */
[----:B------:R-:W-:Y:S01]  /*27c0*/  FMUL R28, R28, UR34 ;  /* 0x000000221c1c7c20 */ /* 0x000fe20008400000 */
[----:B------:R-:W-:-:S02]  /*27d0*/  FMUL R29, R29, UR34 ;  /* 0x000000221d1d7c20 */ /* 0x000fc40008400000 */
[----:B------:R-:W-:Y:S01]  /*27e0*/  ULEA.HI UR8, UR8, UR4, URZ, 0x2 ;  /* 0x0000000408087291 */ /* 0x000fe2000f8f10ff */
[----:B----4-:R-:W-:Y:S01]  /*27f0*/  FADD R86, R86, 1 ;  /* 0x3f80000056567421 */ /* 0x010fe20000000000 */
[----:B------:R-:W1:Y:S02]  /*2800*/  MUFU.EX2 R83, R83 ;  /* 0x0000005300537308 */ /* 0x000e640000000800 */
[----:B------:R-:W-:-:S04]  /*2810*/  ULOP3.LUT UR8, UR8, 0xfffffffc, URZ, 0xc0, !UPT ;  /* 0xfffffffc08087892 */ /* 0x000fc8000f8ec0ff */
[----:B------:R-:W-:Y:S02]  /*2820*/  UIADD3 UR8, UPT, UPT, UR4, -UR8, URZ ;  /* 0x8000000804087290 */ /* 0x000fe4000fffe0ff */
[----:B------:R2:W4:Y:S01]  /*2830*/  MUFU.RCP R18, R93 ;  /* 0x0000005d00127308 */ /* 0x0005220000001000 */
[----:B------:R-:W-:Y:S01]  /*2840*/  ULEA.HI UR4, UR6, UR6, URZ, 0x1 ;  /* 0x0000000606047291 */ /* 0x000fe2000f8f08ff */
[----:B---3--:R-:W-:Y:S01]  /*2850*/  FMUL R82, R26, UR34 ;  /* 0x000000221a527c20 */ /* 0x008fe20008400000 */
[----:B------:R-:W-:Y:S02]  /*2860*/  F2FP.BF16.F32.PACK_AB R4, R21, R20 ;  /* 0x000000141504723e */ /* 0x000fe400000010ff */
[----:B------:R-:W-:Y:S01]  /*2870*/  ULOP3.LUT UR4, UR4, 0xfffffffe, URZ, 0xc0, !UPT ;  /* 0xfffffffe04047892 */ /* 0x000fe2000f8ec0ff */
[----:B------:R-:W-:Y:S02]  /*2880*/  F2FP.BF16.F32.PACK_AB R5, R23, R22 ;  /* 0x000000161705723e */ /* 0x000fe400000010ff */
[----:B------:R3:W-:Y:S01]  /*2890*/  MUFU.EX2 R26, R85 ;  /* 0x00000055001a7308 */ /* 0x0007e20000000800 */
[----:B------:R-:W-:Y:S01]  /*28a0*/  F2FP.BF16.F32.PACK_AB R6, R25, R24 ;  /* 0x000000181906723e */ /* 0x000fe200000010ff */
[----:B-1----:R-:W-:Y:S01]  /*28b0*/  FADD R83, R83, 1 ;  /* 0x3f80000053537421 */ /* 0x002fe20000000000 */
[----:B------:R-:W-:Y:S01]  /*28c0*/  F2FP.BF16.F32.PACK_AB R7, R27, R82 ;  /* 0x000000521b07723e */ /* 0x000fe200000010ff */
[----:B------:R-:W-:-:S04]  /*28d0*/  UIADD3 UR4, UPT, UPT, UR6, -UR4, URZ ;  /* 0x8000000406047290 */ /* 0x000fc8000fffe0ff */
[----:B------:R1:W-:Y:S01]  /*28e0*/  STS.128 [R87], R4 ;  /* 0x0000000457007388 */ /* 0x0003e20000000c00 */
[----:B--2---:R-:W-:Y:S01]  /*28f0*/  FMUL R93, R38, -1.4426950216293334961 ;  /* 0xbfb8aa3b265d7820 */ /* 0x004fe20000400000 */
[----:B------:R-:W-:Y:S01]  /*2900*/  MUFU.EX2 R88, R88 ;  /* 0x0000005800587308 */ /* 0x000fe20000000800 */
[----:B----4-:R-:W-:-:S04]  /*2910*/  FMUL R18, R53, R18 ;  /* 0x0000001235127220 */ /* 0x010fc80000400000 */
[----:B------:R-:W-:Y:S01]  /*2920*/  FMUL R21, R21, R18 ;  /* 0x0000001215157220 */ /* 0x000fe20000400000 */
[----:B---3--:R-:W-:Y:S02]  /*2930*/  FMUL R85, R47, -1.4426950216293334961 ;  /* 0xbfb8aa3b2f557820 */ /* 0x008fe40000400000 */
[----:B------:R-:W2:Y:S08]  /*2940*/  MUFU.EX2 R89, R89 ;  /* 0x0000005900597308 */ /* 0x000eb00000000800 */
[----:B------:R-:W3:Y:S01]  /*2950*/  MUFU.EX2 R85, R85 ;  /* 0x0000005500557308 */ /* 0x000ee20000000800 */
[----:B--2---:R-:W-:-:S07]  /*2960*/  FADD R89, R89, 1 ;  /* 0x3f80000059597421 */ /* 0x004fce0000000000 */
[----:B-1----:R1:W-:Y:S01]  /*2970*/  MUFU.EX2 R4, R91 ;  /* 0x0000005b00047308 */ /* 0x0023e20000000800 */
[----:B------:R-:W-:Y:S01]  /*2980*/  FMUL R6, R41, UR34 ;  /* 0x0000002229067c20 */ /* 0x000fe20008400000 */
[----:B------:R-:W-:Y:S01]  /*2990*/  FMUL R87, R48, -1.4426950216293334961 ;  /* 0xbfb8aa3b30577820 */ /* 0x000fe20000400000 */
[----:B------:R-:W-:Y:S01]  /*29a0*/  FMUL R7, R49, -1.4426950216293334961 ;  /* 0xbfb8aa3b31077820 */ /* 0x000fe20000400000 */
[----:B---3--:R-:W-:Y:S01]  /*29b0*/  FADD R85, R85, 1 ;  /* 0x3f80000055557421 */ /* 0x008fe20000000000 */
[----:B------:R-:W-:-:S03]  /*29c0*/  FMUL R15, R6, -1.4426950216293334961 ;  /* 0xbfb8aa3b060f7820 */ /* 0x000fc60000400000 */
[----:B------:R-:W2:Y:S08]  /*29d0*/  MUFU.RCP R5, R92 ;  /* 0x0000005c00057308 */ /* 0x000eb00000001000 */
[----:B------:R-:W3:Y:S01]  /*29e0*/  MUFU.EX2 R87, R87 ;  /* 0x0000005700577308 */ /* 0x000ee20000000800 */
[----:B-1----:R-:W-:Y:S01]  /*29f0*/  FADD R91, R90, 1 ;  /* 0x3f8000005a5b7421 */ /* 0x002fe20000000000 */
[----:B------:R-:W-:Y:S01]  /*2a00*/  FADD R90, R81, 1 ;  /* 0x3f800000515a7421 */ /* 0x000fe20000000000 */
[----:B------:R-:W-:-:S05]  /*2a10*/  FMUL R81, R39, -1.4426950216293334961 ;  /* 0xbfb8aa3b27517820 */ /* 0x000fca0000400000 */
[----:B------:R-:W1:Y:S01]  /*2a20*/  MUFU.RCP R41, R91 ;  /* 0x0000005b00297308 */ /* 0x000e620000001000 */
[----:B--2---:R-:W-:Y:S01]  /*2a30*/  FMUL R5, R52, R5 ;  /* 0x0000000534057220 */ /* 0x004fe20000400000 */
[----:B------:R-:W-:-:S03]  /*2a40*/  FADD R92, R26, 1 ;  /* 0x3f8000001a5c7421 */ /* 0x000fc60000000000 */
[----:B------:R-:W-:Y:S01]  /*2a50*/  FMUL R20, R20, R5 ;  /* 0x0000000514147220 */ /* 0x000fe20000400000 */
[----:B------:R-:W-:Y:S02]  /*2a60*/  FMUL R5, R40, UR34 ;  /* 0x0000002228057c20 */ /* 0x000fe40008400000 */
[----:B------:R-:W2:Y:S01]  /*2a70*/  MUFU.RCP R40, R90 ;  /* 0x0000005a00287308 */ /* 0x000ea20000001000 */
[----:B---3--:R-:W-:Y:S01]  /*2a80*/  FADD R87, R87, 1 ;  /* 0x3f80000057577421 */ /* 0x008fe20000000000 */
[----:B------:R-:W-:Y:S01]  /*2a90*/  FMUL R18, R5, -1.4426950216293334961 ;  /* 0xbfb8aa3b05127820 */ /* 0x000fe20000400000 */
[----:B------:R-:W-:-:S05]  /*2aa0*/  F2FP.BF16.F32.PACK_AB R20, R21, R20 ;  /* 0x000000141514723e */ /* 0x000fca00000010ff */
[----:B------:R-:W-:Y:S01]  /*2ab0*/  MUFU.EX2 R90, R93 ;  /* 0x0000005d005a7308 */ /* 0x000fe20000000800 */
[----:B-1----:R-:W-:Y:S01]  /*2ac0*/  FMUL R41, R54, R41 ;  /* 0x0000002936297220 */ /* 0x002fe20000400000 */
[----:B------:R-:W-:-:S03]  /*2ad0*/  FMUL R91, R37, -1.4426950216293334961 ;  /* 0xbfb8aa3b255b7820 */ /* 0x000fc60000400000 */
[----:B------:R-:W-:-:S03]  /*2ae0*/  FMUL R22, R22, R41 ;  /* 0x0000002916167220 */ /* 0x000fc60000400000 */
[----:B------:R-:W1:Y:S01]  /*2af0*/  MUFU.RCP R41, R83 ;  /* 0x0000005300297308 */ /* 0x000e620000001000 */
[----:B--2---:R-:W-:-:S04]  /*2b00*/  FMUL R40, R55, R40 ;  /* 0x0000002837287220 */ /* 0x004fc80000400000 */
[----:B------:R-:W-:Y:S01]  /*2b10*/  FMUL R23, R23, R40 ;  /* 0x0000002817177220 */ /* 0x000fe20000400000 */
[----:B------:R-:W-:Y:S01]  /*2b20*/  FADD R40, R84, 1 ;  /* 0x3f80000054287421 */ /* 0x000fe20000000000 */
[----:B------:R-:W-:Y:S01]  /*2b30*/  FMUL R84, R36, -1.4426950216293334961 ;  /* 0xbfb8aa3b24547820 */ /* 0x000fe20000400000 */
[----:B------:R-:W-:Y:S02]  /*2b40*/  MUFU.EX2 R7, R7 ;  /* 0x0000000700077308 */ /* 0x000fe40000000800 */
[----:B------:R-:W-:-:S06]  /*2b50*/  F2FP.BF16.F32.PACK_AB R21, R23, R22 ;  /* 0x000000161715723e */ /* 0x000fcc00000010ff */
[----:B------:R-:W2:Y:S01]  /*2b60*/  MUFU.RCP R26, R92 ;  /* 0x0000005c001a7308 */ /* 0x000ea20000001000 */
[----:B-1----:R-:W-:Y:S01]  /*2b70*/  FMUL R93, R56, R41 ;  /* 0x00000029385d7220 */ /* 0x002fe20000400000 */
[----:B------:R-:W-:-:S03]  /*2b80*/  FMUL R83, R59, UR34 ;  /* 0x000000223b537c20 */ /* 0x000fc60008400000 */
[----:B------:R-:W-:Y:S01]  /*2b90*/  FMUL R24, R24, R93 ;  /* 0x0000005d18187220 */ /* 0x000fe20000400000 */
[----:B------:R-:W-:Y:S01]  /*2ba0*/  FADD R93, R4, 1 ;  /* 0x3f800000045d7421 */ /* 0x000fe20000000000 */
[----:B------:R-:W-:Y:S01]  /*2bb0*/  FMUL R4, R43, -1.4426950216293334961 ;  /* 0xbfb8aa3b2b047820 */ /* 0x000fe20000400000 */
[----:B------:R-:W1:Y:S08]  /*2bc0*/  MUFU.RCP R41, R86 ;  /* 0x0000005600297308 */ /* 0x000e700000001000 */
[----:B------:R-:W3:Y:S01]  /*2bd0*/  MUFU.RCP R86, R85 ;  /* 0x0000005500567308 */ /* 0x000ee20000001000 */
[----:B--2---:R-:W-:Y:S01]  /*2be0*/  FMUL R26, R57, R26 ;  /* 0x0000001a391a7220 */ /* 0x004fe20000400000 */
[----:B------:R-:W-:-:S03]  /*2bf0*/  FMUL R92, R61, -1.4426950216293334961 ;  /* 0xbfb8aa3b3d5c7820 */ /* 0x000fc60000400000 */
[----:B------:R-:W-:-:S03]  /*2c00*/  FMUL R25, R25, R26 ;  /* 0x0000001a19197220 */ /* 0x000fc60000400000 */
[----:B------:R-:W2:Y:S01]  /*2c10*/  MUFU.RCP R85, R87 ;  /* 0x0000005700557308 */ /* 0x000ea20000001000 */
[----:B-1----:R-:W-:Y:S01]  /*2c20*/  FMUL R41, R44, R41 ;  /* 0x000000292c297220 */ /* 0x002fe20000400000 */
[----:B------:R-:W-:-:S03]  /*2c30*/  F2FP.BF16.F32.PACK_AB R22, R25, R24 ;  /* 0x000000181916723e */ /* 0x000fc600000010ff */
[----:B------:R-:W-:Y:S01]  /*2c40*/  FMUL R26, R12, R41 ;  /* 0x000000290c1a7220 */ /* 0x000fe20000400000 */
[----:B------:R-:W-:Y:S02]  /*2c50*/  FMUL R12, R42, -1.4426950216293334961 ;  /* 0xbfb8aa3b2a0c7820 */ /* 0x000fe40000400000 */
[----:B------:R-:W1:Y:S01]  /*2c60*/  MUFU.EX2 R18, R18 ;  /* 0x0000001200127308 */ /* 0x000e620000000800 */
[----:B---3--:R-:W-:-:S04]  /*2c70*/  FMUL R86, R47, R86 ;  /* 0x000000562f567220 */ /* 0x008fc80000400000 */
[----:B------:R-:W-:Y:S01]  /*2c80*/  FMUL R59, R79, R86 ;  /* 0x000000564f3b7220 */ /* 0x000fe20000400000 */
[----:B------:R-:W-:Y:S01]  /*2c90*/  FADD R79, R7, 1 ;  /* 0x3f800000074f7421 */ /* 0x000fe20000000000 */
[----:B------:R-:W-:Y:S01]  /*2ca0*/  FMUL R86, R60, UR34 ;  /* 0x000000223c567c20 */ /* 0x000fe20008400000 */
[----:B------:R-:W-:Y:S01]  /*2cb0*/  MUFU.EX2 R15, R15 ;  /* 0x0000000f000f7308 */ /* 0x000fe20000000800 */
[----:B--2---:R-:W-:Y:S01]  /*2cc0*/  FMUL R7, R48, R85 ;  /* 0x0000005530077220 */ /* 0x004fe20000400000 */
[----:B------:R-:W-:-:S03]  /*2cd0*/  FMUL R87, R65, UR34 ;  /* 0x0000002241577c20 */ /* 0x000fc60008400000 */
[----:B------:R-:W-:Y:S01]  /*2ce0*/  FMUL R60, R16, R7 ;  /* 0x00000007103c7220 */ /* 0x000fe20000400000 */
[----:B------:R-:W-:Y:S01]  /*2cf0*/  FADD R16, R88, 1 ;  /* 0x3f80000058107421 */ /* 0x000fe20000000000 */
[----:B------:R-:W-:Y:S01]  /*2d00*/  FMUL R7, R86, -1.4426950216293334961 ;  /* 0xbfb8aa3b56077820 */ /* 0x000fe20000400000 */
[----:B------:R-:W2:Y:S01]  /*2d10*/  MUFU.RCP R79, R79 ;  /* 0x0000004f004f7308 */ /* 0x000ea20000001000 */
[----:B-1----:R-:W-:-:S07]  /*2d20*/  FADD R18, R18, 1 ;  /* 0x3f80000012127421 */ /* 0x002fce0000000000 */
[----:B------:R-:W1:Y:S08]  /*2d30*/  MUFU.RCP R40, R40 ;  /* 0x0000002800287308 */ /* 0x000e700000001000 */
[----:B------:R3:W4:Y:S01]  /*2d40*/  MUFU.RCP R85, R89 ;  /* 0x0000005900557308 */ /* 0x0007220000001000 */
[----:B--2---:R-:W-:-:S04]  /*2d50*/  FMUL R88, R49, R79 ;  /* 0x0000004f31587220 */ /* 0x004fc80000400000 */
[----:B------:R-:W-:Y:S01]  /*2d60*/  FMUL R79, R17, R88 ;  /* 0x00000058114f7220 */ /* 0x000fe20000400000 */
[----:B------:R-:W-:Y:S01]  /*2d70*/  FADD R17, R90, 1 ;  /* 0x3f8000005a117421 */ /* 0x000fe20000000000 */
[----:B------:R-:W-:Y:S01]  /*2d80*/  FMUL R90, R66, UR34 ;  /* 0x00000022425a7c20 */ /* 0x000fe20008400000 */
[----:B------:R-:W2:Y:S01]  /*2d90*/  MUFU.RCP R16, R16 ;  /* 0x0000001000107308 */ /* 0x000ea20000001000 */
[----:B-1----:R-:W-:-:S04]  /*2da0*/  FMUL R40, R45, R40 ;  /* 0x000000282d287220 */ /* 0x002fc80000400000 */
[----:B------:R-:W-:Y:S01]  /*2db0*/  FMUL R41, R13, R40 ;  /* 0x000000280d297220 */ /* 0x000fe20000400000 */
[----:B------:R-:W-:Y:S02]  /*2dc0*/  FMUL R13, R83, -1.4426950216293334961 ;  /* 0xbfb8aa3b530d7820 */ /* 0x000fe40000400000 */
[----:B------:R-:W1:Y:S01]  /*2dd0*/  MUFU.RCP R17, R17 ;  /* 0x0000001100117308 */ /* 0x000e620000001000 */
[----:B---3--:R-:W-:Y:S01]  /*2de0*/  FADD R89, R15, 1 ;  /* 0x3f8000000f597421 */ /* 0x008fe20000000000 */
[----:B----4-:R-:W-:Y:S01]  /*2df0*/  FMUL R85, R50, R85 ;  /* 0x0000005532557220 */ /* 0x010fe20000400000 */
[----:B------:R-:W-:Y:S02]  /*2e00*/  F2FP.BF16.F32.PACK_AB R24, R41, R26 ;  /* 0x0000001a2918723e */ /* 0x000fe400000010ff */
[----:B------:R-:W-:Y:S01]  /*2e10*/  F2FP.BF16.F32.PACK_AB R26, R79, R60 ;  /* 0x0000003c4f1a723e */ /* 0x000fe200000010ff */
[----:B------:R-:W-:Y:S01]  /*2e20*/  FMUL R80, R80, R85 ;  /* 0x0000005550507220 */ /* 0x000fe20000400000 */
[----:B------:R-:W-:Y:S01]  /*2e30*/  FMUL R85, R63, UR34 ;  /* 0x000000223f557c20 */ /* 0x000fe20008400000 */
[----:B------:R-:W3:Y:S01]  /*2e40*/  MUFU.EX2 R81, R81 ;  /* 0x0000005100517308 */ /* 0x000ee20000000800 */
[----:B--2---:R-:W-:-:S02]  /*2e50*/  FMUL R88, R51, R16 ;  /* 0x0000001033587220 */ /* 0x004fc40000400000 */
[----:B------:R-:W-:Y:S02]  /*2e60*/  FMUL R15, R85, -1.4426950216293334961 ;  /* 0xbfb8aa3b550f7820 */ /* 0x000fe40000400000 */
[----:B------:R-:W-:Y:S01]  /*2e70*/  FMUL R63, R19, R88 ;  /* 0x00000058133f7220 */ /* 0x000fe20000400000 */
[----:B------:R-:W-:Y:S02]  /*2e80*/  FMUL R88, R62, UR34 ;  /* 0x000000223e587c20 */ /* 0x000fe40008400000 */
[----:B------:R-:W2:Y:S01]  /*2e90*/  MUFU.RCP R93, R93 ;  /* 0x0000005d005d7308 */ /* 0x000ea20000001000 */
[----:B-1----:R-:W-:Y:S01]  /*2ea0*/  FMUL R17, R38, R17 ;  /* 0x0000001126117220 */ /* 0x002fe20000400000 */
[----:B------:R-:W-:-:S03]  /*2eb0*/  FMUL R16, R88, -1.4426950216293334961 ;  /* 0xbfb8aa3b58107820 */ /* 0x000fc60000400000 */
[----:B------:R-:W-:Y:S01]  /*2ec0*/  FMUL R66, R75, R17 ;  /* 0x000000114b427220 */ /* 0x000fe20000400000 */
[----:B------:R-:W-:Y:S02]  /*2ed0*/  FMUL R17, R90, -1.4426950216293334961 ;  /* 0xbfb8aa3b5a117820 */ /* 0x000fe40000400000 */
[----:B------:R-:W1:Y:S01]  /*2ee0*/  MUFU.EX2 R12, R12 ;  /* 0x0000000c000c7308 */ /* 0x000e620000000800 */
[----:B---3--:R-:W-:-:S07]  /*2ef0*/  FADD R75, R81, 1 ;  /* 0x3f800000514b7421 */ /* 0x008fce0000000000 */
[----:B------:R-:W3:Y:S01]  /*2f00*/  MUFU.RCP R18, R18 ;  /* 0x0000001200127308 */ /* 0x000ee20000001000 */
[----:B--2---:R-:W-:-:S04]  /*2f10*/  FMUL R93, R46, R93 ;  /* 0x0000005d2e5d7220 */ /* 0x004fc80000400000 */
[----:B------:R-:W-:Y:S01]  /*2f20*/  FMUL R40, R14, R93 ;  /* 0x0000005d0e287220 */ /* 0x000fe20000400000 */
[----:B------:R-:W-:Y:S02]  /*2f30*/  FMUL R14, R58, -1.4426950216293334961 ;  /* 0xbfb8aa3b3a0e7820 */ /* 0x000fe40000400000 */
[----:B------:R-:W2:Y:S01]  /*2f40*/  MUFU.EX2 R4, R4 ;  /* 0x0000000400047308 */ /* 0x000ea20000000800 */
[----:B-1----:R-:W-:Y:S01]  /*2f50*/  FADD R81, R12, 1 ;  /* 0x3f8000000c517421 */ /* 0x002fe20000000000 */
[----:B------:R-:W-:-:S06]  /*2f60*/  F2FP.BF16.F32.PACK_AB R25, R59, R40 ;  /* 0x000000283b19723e */ /* 0x000fcc00000010ff */
[----:B------:R-:W1:Y:S01]  /*2f70*/  MUFU.RCP R89, R89 ;  /* 0x0000005900597308 */ /* 0x000e620000001000 */
[----:B---3--:R-:W-:-:S04]  /*2f80*/  FMUL R19, R5, R18 ;  /* 0x0000001205137220 */ /* 0x008fc80000400000 */
[----:B------:R-:W-:Y:S01]  /*2f90*/  FMUL R62, R8, R19 ;  /* 0x00000013083e7220 */ /* 0x000fe20000400000 */
[----:B------:R-:W-:Y:S02]  /*2fa0*/  FMUL R8, R87, -1.4426950216293334961 ;  /* 0xbfb8aa3b57087820 */ /* 0x000fe40000400000 */
[----:B------:R-:W3:Y:S01]  /*2fb0*/  MUFU.EX2 R84, R84 ;  /* 0x0000005400547308 */ /* 0x000ee20000000800 */
[----:B--2---:R-:W-:-:S07]  /*2fc0*/  FADD R4, R4, 1 ;  /* 0x3f80000004047421 */ /* 0x004fce0000000000 */
[----:B------:R-:W2:Y:S01]  /*2fd0*/  MUFU.EX2 R91, R91 ;  /* 0x0000005b005b7308 */ /* 0x000ea20000000800 */
[C---:B-1----:R-:W-:Y:S01]  /*2fe0*/  FMUL R18, R6.reuse, R89 ;  /* 0x0000005906127220 */ /* 0x042fe20000400000 */
[----:B------:R-:W-:Y:S02]  /*2ff0*/  F2FP.BF16.F32.PACK_AB R6, R6, R5 ;  /* 0x000000050606723e */ /* 0x000fe400000010ff */
[----:B------:R-:W-:Y:S01]  /*3000*/  F2FP.BF16.F32.PACK_AB R5, R39, R38 ;  /* 0x000000262705723e */ /* 0x000fe200000010ff */
[----:B------:R-:W-:Y:S01]  /*3010*/  FMUL R65, R9, R18 ;  /* 0x0000001209417220 */ /* 0x000fe20000400000 */
[----:B------:R-:W-:Y:S01]  /*3020*/  FMUL R18, R64, -1.4426950216293334961 ;  /* 0xbfb8aa3b40127820 */ /* 0x000fe20000400000 */
[----:B------:R-:W-:Y:S01]  /*3030*/  FMUL R9, R67, -1.4426950216293334961 ;  /* 0xbfb8aa3b43097820 */ /* 0x000fe20000400000 */
[----:B------:R-:W1:Y:S01]  /*3040*/  MUFU.EX2 R13, R13 ;  /* 0x0000000d000d7308 */ /* 0x000e620000000800 */
[----:B---3--:R-:W-:Y:S01]  /*3050*/  FADD R89, R84, 1 ;  /* 0x3f80000054597421 */ /* 0x008fe20000000000 */
[----:B------:R-:W-:-:S06]  /*3060*/  F2FP.BF16.F32.PACK_AB R62, R65, R62 ;  /* 0x0000003e413e723e */ /* 0x000fcc00000010ff */
[----:B------:R-:W3:Y:S01]  /*3070*/  MUFU.RCP R75, R75 ;  /* 0x0000004b004b7308 */ /* 0x000ee20000001000 */
[----:B--2---:R-:W-:-:S07]  /*3080*/  FADD R84, R91, 1 ;  /* 0x3f8000005b547421 */ /* 0x004fce0000000000 */
[----:B------:R-:W2:Y:S01]  /*3090*/  MUFU.RCP R81, R81 ;  /* 0x0000005100517308 */ /* 0x000ea20000001000 */
[----:B-1----:R-:W-:-:S07]  /*30a0*/  FADD R12, R13, 1 ;  /* 0x3f8000000d0c7421 */ /* 0x002fce0000000000 */
[----:B------:R-:W1:Y:S01]  /*30b0*/  MUFU.EX2 R7, R7 ;  /* 0x0000000700077308 */ /* 0x000e620000000800 */
[----:B---3--:R-:W-:-:S04]  /*30c0*/  FMUL R75, R39, R75 ;  /* 0x0000004b274b7220 */ /* 0x008fc80000400000 */
[----:B------:R-:W-:-:S03]  /*30d0*/  FMUL R75, R74, R75 ;  /* 0x0000004b4a4b7220 */ /* 0x000fc60000400000 */
[----:B------:R-:W3:Y:S01]  /*30e0*/  MUFU.RCP R4, R4 ;  /* 0x0000000400047308 */ /* 0x000ee20000001000 */
[----:B--2---:R-:W-:-:S04]  /*30f0*/  FMUL R81, R42, R81 ;  /* 0x000000512a517220 */ /* 0x004fc80000400000 */
[----:B------:R-:W-:-:S03]  /*3100*/  FMUL R78, R78, R81 ;  /* 0x000000514e4e7220 */ /* 0x000fc60000400000 */
[----:B------:R-:W2:Y:S01]  /*3110*/  MUFU.RCP R89, R89 ;  /* 0x0000005900597308 */ /* 0x000ea20000001000 */
[----:B-1----:R-:W-:-:S07]  /*3120*/  FADD R7, R7, 1 ;  /* 0x3f80000007077421 */ /* 0x002fce0000000000 */
[----:B------:R-:W1:Y:S01]  /*3130*/  MUFU.EX2 R14, R14 ;  /* 0x0000000e000e7308 */ /* 0x000e620000000800 */
[----:B---3--:R-:W-:-:S04]  /*3140*/  FMUL R4, R43, R4 ;  /* 0x000000042b047220 */ /* 0x008fc80000400000 */
[----:B------:R-:W-:-:S03]  /*3150*/  FMUL R81, R11, R4 ;  /* 0x000000040b517220 */ /* 0x000fc60000400000 */
[----:B------:R-:W3:Y:S01]  /*3160*/  MUFU.EX2 R92, R92 ;  /* 0x0000005c005c7308 */ /* 0x000ee20000000800 */
[----:B--2---:R-:W-:-:S04]  /*3170*/  FMUL R74, R36, R89 ;  /* 0x00000059244a7220 */ /* 0x004fc80000400000 */
[----:B------:R-:W-:-:S03]  /*3180*/  FMUL R74, R77, R74 ;  /* 0x0000004a4d4a7220 */ /* 0x000fc60000400000 */
[----:B------:R-:W2:Y:S01]  /*3190*/  MUFU.EX2 R8, R8 ;  /* 0x0000000800087308 */ /* 0x000ea20000000800 */
[----:B-1----:R-:W-:-:S07]  /*31a0*/  FADD R19, R14, 1 ;  /* 0x3f8000000e137421 */ /* 0x002fce0000000000 */
[----:B------:R-:W1:Y:S01]  /*31b0*/  MUFU.RCP R84, R84 ;  /* 0x0000005400547308 */ /* 0x000e620000001000 */
[----:B---3--:R-:W-:-:S07]  /*31c0*/  FADD R14, R92, 1 ;  /* 0x3f8000005c0e7421 */ /* 0x008fce0000000000 */
[----:B------:R-:W3:Y:S01]  /*31d0*/  MUFU.EX2 R15, R15 ;  /* 0x0000000f000f7308 */ /* 0x000ee20000000800 */
[----:B--2---:R-:W-:Y:S01]  /*31e0*/  FADD R4, R8, 1 ;  /* 0x3f80000008047421 */ /* 0x004fe20000000000 */
[----:B------:R-:W-:Y:S01]  /*31f0*/  FMUL R8, R30, UR34 ;  /* 0x000000221e087c20 */ /* 0x000fe20008400000 */
[----:B------:R-:W-:-:S05]  /*3200*/  FMUL R30, R34, UR34 ;  /* 0x00000022221e7c20 */ /* 0x000fca0008400000 */
[----:B------:R-:W2:Y:S01]  /*3210*/  MUFU.EX2 R16, R16 ;  /* 0x0000001000107308 */ /* 0x000ea20000000800 */
[----:B-1----:R-:W-:-:S04]  /*3220*/  FMUL R77, R37, R84 ;  /* 0x00000054254d7220 */ /* 0x002fc80000400000 */
[----:B------:R-:W-:-:S03]  /*3230*/  FMUL R77, R76, R77 ;  /* 0x0000004d4c4d7220 */ /* 0x000fc60000400000 */
[----:B------:R-:W1:Y:S01]  /*3240*/  MUFU.RCP R12, R12 ;  /* 0x0000000c000c7308 */ /* 0x000e620000001000 */
[----:B---3--:R-:W-:Y:S01]  /*3250*/  FADD R15, R15, 1 ;  /* 0x3f8000000f0f7421 */ /* 0x008fe20000000000 */
[----:B------:R-:W-:-:S06]  /*3260*/  F2FP.BF16.F32.PACK_AB R60, R77, R74 ;  /* 0x0000004a4d3c723e */ /* 0x000fcc00000010ff */
[----:B------:R-:W3:Y:S01]  /*3270*/  MUFU.EX2 R18, R18 ;  /* 0x0000001200127308 */ /* 0x000ee20000000800 */
[----:B--2---:R-:W-:-:S07]  /*3280*/  FADD R91, R16, 1 ;  /* 0x3f800000105b7421 */ /* 0x004fce0000000000 */
[----:B------:R-:W2:Y:S01]  /*3290*/  MUFU.EX2 R9, R9 ;  /* 0x0000000900097308 */ /* 0x000ea20000000800 */
[----:B-1----:R-:W-:-:S04]  /*32a0*/  FMUL R12, R83, R12 ;  /* 0x0000000c530c7220 */ /* 0x002fc80000400000 */
[----:B------:R-:W-:Y:S01]  /*32b0*/  FMUL R76, R27, R12 ;  /* 0x0000000c1b4c7220 */ /* 0x000fe20000400000 */
[----:B------:R-:W-:Y:S02]  /*32c0*/  MOV R27, UR8 ;  /* 0x00000008001b7c02 */ /* 0x000fe40008000f00 */
[----:B------:R-:W1:Y:S01]  /*32d0*/  MUFU.EX2 R17, R17 ;  /* 0x0000001100117308 */ /* 0x000e620000000800 */
[----:B---3--:R-:W-:Y:S01]  /*32e0*/  FADD R13, R18, 1 ;  /* 0x3f800000120d7421 */ /* 0x008fe20000000000 */
[----:B------:R-:W-:Y:S01]  /*32f0*/  FMUL R18, R33, UR34 ;  /* 0x0000002221127c20 */ /* 0x000fe20008400000 */
[----:B------:R-:W-:Y:S01]  /*3300*/  FMUL R33, R32, UR34 ;  /* 0x0000002220217c20 */ /* 0x000fe20008400000 */
[C---:B------:R-:W-:Y:S02]  /*3310*/  LEA R38, R27.reuse, R2, 0xd ;  /* 0x000000021b267211 */ /* 0x040fe400078e68ff */
[----:B------:R-:W-:Y:S02]  /*3320*/  LEA R39, R27, R69, 0xd ;  /* 0x000000451b277211 */ /* 0x000fe400078e68ff */
[----:B------:R-:W3:Y:S01]  /*3330*/  MUFU.RCP R7, R7 ;  /* 0x0000000700077308 */ /* 0x000ee20000001000 */
[----:B--2---:R-:W-:Y:S01]  /*3340*/  FADD R12, R9, 1 ;  /* 0x3f800000090c7421 */ /* 0x004fe20000000000 */
[----:B------:R-:W-:-:S06]  /*3350*/  FMUL R9, R35, UR34 ;  /* 0x0000002223097c20 */ /* 0x000fcc0008400000 */
[----:B------:R-:W2:Y:S01]  /*3360*/  MUFU.RCP R14, R14 ;  /* 0x0000000e000e7308 */ /* 0x000ea20000001000 */
[----:B-1----:R-:W-:Y:S01]  /*3370*/  FADD R11, R17, 1 ;  /* 0x3f800000110b7421 */ /* 0x002fe20000000000 */
[----:B------:R-:W-:-:S06]  /*3380*/  FMUL R17, R31, UR34 ;  /* 0x000000221f117c20 */ /* 0x000fcc0008400000 */
[----:B------:R-:W1:Y:S01]  /*3390*/  MUFU.RCP R19, R19 ;  /* 0x0000001300137308 */ /* 0x000e620000001000 */
[----:B---3--:R-:W-:-:S04]  /*33a0*/  FMUL R7, R86, R7 ;  /* 0x0000000756077220 */ /* 0x008fc80000400000 */
[----:B------:R-:W-:-:S03]  /*33b0*/  FMUL R35, R28, R7 ;  /* 0x000000071c237220 */ /* 0x000fc60000400000 */
[----:B------:R-:W3:Y:S01]  /*33c0*/  MUFU.RCP R16, R15 ;  /* 0x0000000f00107308 */ /* 0x000ee20000001000 */
[----:B--2---:R-:W-:-:S04]  /*33d0*/  FMUL R34, R61, R14 ;  /* 0x0000000e3d227220 */ /* 0x004fc80000400000 */
[----:B------:R-:W-:-:S03]  /*33e0*/  FMUL R34, R29, R34 ;  /* 0x000000221d227220 */ /* 0x000fc60000400000 */
[----:B------:R-:W2:Y:S01]  /*33f0*/  MUFU.RCP R4, R4 ;  /* 0x0000000400047308 */ /* 0x000ea20000001000 */
[----:B-1----:R-:W-:-:S04]  /*3400*/  FMUL R19, R58, R19 ;  /* 0x000000133a137220 */ /* 0x002fc80000400000 */
[----:B------:R-:W-:Y:S01]  /*3410*/  FMUL R89, R82, R19 ;  /* 0x0000001352597220 */ /* 0x000fe20000400000 */
[----:B------:R-:W-:Y:S02]  /*3420*/  F2FP.BF16.F32.PACK_AB R19, R9, R30 ;  /* 0x0000001e0913723e */ /* 0x000fe400000010ff */
[----:B------:R-:W1:Y:S01]  /*3430*/  MUFU.RCP R91, R91 ;  /* 0x0000005b005b7308 */ /* 0x000e620000001000 */
[----:B---3--:R-:W-:Y:S01]  /*3440*/  FMUL R14, R85, R16 ;  /* 0x00000010550e7220 */ /* 0x008fe20000400000 */
[----:B------:R-:W-:Y:S02]  /*3450*/  F2FP.BF16.F32.PACK_AB R16, R29, R28 ;  /* 0x0000001c1d10723e */ /* 0x000fe400000010ff */
[----:B------:R-:W-:Y:S01]  /*3460*/  F2FP.BF16.F32.PACK_AB R15, R83, R58 ;  /* 0x0000003a530f723e */ /* 0x000fe200000010ff */
[C---:B------:R-:W-:Y:S01]  /*3470*/  FMUL R31, R17.reuse, R14 ;  /* 0x0000000e111f7220 */ /* 0x040fe20000400000 */
[----:B------:R-:W-:Y:S02]  /*3480*/  F2FP.BF16.F32.PACK_AB R17, R17, R8 ;  /* 0x000000081111723e */ /* 0x000fe400000010ff */
[----:B------:R-:W3:Y:S01]  /*3490*/  MUFU.RCP R13, R13 ;  /* 0x0000000d000d7308 */ /* 0x000ee20000001000 */
[----:B--2---:R-:W-:Y:S01]  /*34a0*/  FMUL R7, R87, R4 ;  /* 0x0000000457077220 */ /* 0x004fe20000400000 */
[----:B------:R-:W-:-:S02]  /*34b0*/  LEA R4, R10, R69, 0xd ;  /* 0x000000450a047211 */ /* 0x000fc400078e68ff */
[----:B------:R-:W-:Y:S01]  /*34c0*/  F2FP.BF16.F32.PACK_AB R10, R49, R48 ;  /* 0x00000030310a723e */ /* 0x000fe200000010ff */
[C---:B------:R-:W-:Y:S01]  /*34d0*/  FMUL R28, R18.reuse, R7 ;  /* 0x00000007121c7220 */ /* 0x040fe20000400000 */
[----:B------:R-:W-:Y:S02]  /*34e0*/  F2FP.BF16.F32.PACK_AB R18, R18, R33 ;  /* 0x000000211212723e */ /* 0x000fe400000010ff */
[----:B------:R-:W2:Y:S01]  /*34f0*/  MUFU.RCP R11, R11 ;  /* 0x0000000b000b7308 */ /* 0x000ea20000001000 */
[----:B-1----:R-:W-:Y:S01]  /*3500*/  FMUL R91, R88, R91 ;  /* 0x0000005b585b7220 */ /* 0x002fe20000400000 */
[----:B------:R-:W-:Y:S01]  /*3510*/  F2FP.BF16.F32.PACK_AB R7, R43, R42 ;  /* 0x0000002a2b07723e */ /* 0x000fe200000010ff */
[----:B------:R1:W-:Y:S01]  /*3520*/  STS.128 [R4], R16 ;  /* 0x0000001004007388 */ /* 0x0003e20000000c00 */
[----:B------:R-:W-:Y:S01]  /*3530*/  F2FP.BF16.F32.PACK_AB R14, R57, R56 ;  /* 0x00000038390e723e */ /* 0x000fe200000010ff */
[----:B------:R-:W-:Y:S01]  /*3540*/  FMUL R32, R8, R91 ;  /* 0x0000005b08207220 */ /* 0x000fe20000400000 */
[----:B------:R-:W-:-:S02]  /*3550*/  F2FP.BF16.F32.PACK_AB R23, R76, R89 ;  /* 0x000000594c17723e */ /* 0x000fc400000010ff */
[----:B------:R-:W4:Y:S01]  /*3560*/  MUFU.RCP R12, R12 ;  /* 0x0000000c000c7308 */ /* 0x000f220000001000 */
[----:B---3--:R-:W-:Y:S01]  /*3570*/  FMUL R8, R64, R13 ;  /* 0x0000000d40087220 */ /* 0x008fe20000400000 */
[----:B------:R-:W-:-:S03]  /*3580*/  F2FP.BF16.F32.PACK_AB R13, R55, R54 ;  /* 0x00000036370d723e */ /* 0x000fc600000010ff */
[----:B------:R-:W-:Y:S01]  /*3590*/  FMUL R33, R33, R8 ;  /* 0x0000000821217220 */ /* 0x000fe20000400000 */
[----:B------:R-:W-:Y:S01]  /*35a0*/  F2FP.BF16.F32.PACK_AB R8, R45, R44 ;  /* 0x0000002c2d08723e */ /* 0x000fe200000010ff */
[----:B--2---:R-:W-:-:S04]  /*35b0*/  FMUL R11, R90, R11 ;  /* 0x0000000b5a0b7220 */ /* 0x004fc80000400000 */
[----:B------:R-:W-:Y:S01]  /*35c0*/  FMUL R30, R30, R11 ;  /* 0x0000000b1e1e7220 */ /* 0x000fe20000400000 */
[----:B------:R-:W-:Y:S01]  /*35d0*/  F2FP.BF16.F32.PACK_AB R11, R51, R50 ;  /* 0x00000032330b723e */ /* 0x000fe200000010ff */
[----:B----4-:R-:W-:-:S04]  /*35e0*/  FMUL R12, R67, R12 ;  /* 0x0000000c430c7220 */ /* 0x010fc80000400000 */
[----:B------:R-:W-:Y:S01]  /*35f0*/  FMUL R29, R9, R12 ;  /* 0x0000000c091d7220 */ /* 0x000fe20000400000 */
[----:B------:R-:W-:Y:S02]  /*3600*/  F2FP.BF16.F32.PACK_AB R9, R47, R46 ;  /* 0x0000002e2f09723e */ /* 0x000fe400000010ff */
[----:B------:R-:W-:Y:S02]  /*3610*/  F2FP.BF16.F32.PACK_AB R12, R53, R52 ;  /* 0x00000034350c723e */ /* 0x000fe400000010ff */
[----:B-1----:R-:W-:Y:S02]  /*3620*/  F2FP.BF16.F32.PACK_AB R4, R37, R36 ;  /* 0x000000242504723e */ /* 0x002fe400000010ff */
[C---:B------:R-:W-:Y:S02]  /*3630*/  LEA R37, R27.reuse, R3, 0xd ;  /* 0x000000031b257211 */ /* 0x040fe400078e68ff */
[----:B------:R-:W-:Y:S01]  /*3640*/  LEA R36, R27, R68, 0xd ;  /* 0x000000441b247211 */ /* 0x000fe200078e68ff */
[----:B------:R1:W-:Y:S01]  /*3650*/  STS.128 [R38], R4 ;  /* 0x0000000426007388 */ /* 0x0003e20000000c00 */
[----:B------:R-:W-:-:S02]  /*3660*/  F2FP.BF16.F32.PACK_AB R16, R61, R86 ;  /* 0x000000563d10723e */ /* 0x000fc400000010ff */
[----:B------:R-:W-:Y:S01]  /*3670*/  F2FP.BF16.F32.PACK_AB R17, R85, R88 ;  /* 0x000000585511723e */ /* 0x000fe200000010ff */
[----:B------:R2:W-:Y:S01]  /*3680*/  STS.128 [R37], R8 ;  /* 0x0000000825007388 */ /* 0x0005e20000000c00 */
[----:B------:R-:W-:Y:S02]  /*3690*/  F2FP.BF16.F32.PACK_AB R18, R87, R64 ;  /* 0x000000405712723e */ /* 0x000fe400000010ff */
[----:B------:R-:W-:Y:S01]  /*36a0*/  F2FP.BF16.F32.PACK_AB R19, R67, R90 ;  /* 0x0000005a4313723e */ /* 0x000fe200000010ff */
[----:B------:R3:W-:Y:S01]  /*36b0*/  STS.128 [R36], R12 ;  /* 0x0000000c24007388 */ /* 0x0007e20000000c00 */
[----:B------:R-:W-:Y:S02]  /*36c0*/  F2FP.BF16.F32.PACK_AB R27, R63, R80 ;  /* 0x000000503f1b723e */ /* 0x000fe400000010ff */
[----:B------:R-:W-:Y:S01]  /*36d0*/  F2FP.BF16.F32.PACK_AB R61, R75, R66 ;  /* 0x000000424b3d723e */ /* 0x000fe200000010ff */
[----:B------:R3:W-:Y:S01]  /*36e0*/  STS.128 [R39], R16 ;  /* 0x0000001027007388 */ /* 0x0007e20000000c00 */
[----:B------:R-:W-:-:S02]  /*36f0*/  F2FP.BF16.F32.PACK_AB R63, R81, R78 ;  /* 0x0000004e513f723e */ /* 0x000fc400000010ff */
[----:B-1----:R-:W-:Y:S02]  /*3700*/  F2FP.BF16.F32.PACK_AB R4, R34, R35 ;  /* 0x000000232204723e */ /* 0x002fe400000010ff */
[----:B------:R-:W-:Y:S02]  /*3710*/  F2FP.BF16.F32.PACK_AB R5, R31, R32 ;  /* 0x000000201f05723e */ /* 0x000fe400000010ff */
[----:B--2---:R-:W-:Y:S02]  /*3720*/  MOV R8, UR4 ;  /* 0x0000000400087c02 */ /* 0x004fe40008000f00 */
[----:B------:R-:W-:Y:S02]  /*3730*/  F2FP.BF16.F32.PACK_AB R6, R28, R33 ;  /* 0x000000211c06723e */ /* 0x000fe400000010ff */
[C---:B------:R-:W-:Y:S02]  /*3740*/  LEA R10, R8.reuse, R70, 0xd ;  /* 0x00000046080a7211 */ /* 0x040fe400078e68ff */
[----:B------:R-:W-:-:S02]  /*3750*/  LEA R9, R8, R71, 0xd ;  /* 0x0000004708097211 */ /* 0x000fc400078e68ff */
[C---:B------:R-:W-:Y:S01]  /*3760*/  LEA R11, R8.reuse, R72, 0xd ;  /* 0x00000048080b7211 */ /* 0x040fe200078e68ff */
[----:B------:R3:W-:Y:S01]  /*3770*/  STS.128 [R10], R60 ;  /* 0x0000003c0a007388 */ /* 0x0007e20000000c00 */
[----:B------:R-:W-:Y:S02]  /*3780*/  F2FP.BF16.F32.PACK_AB R7, R29, R30 ;  /* 0x0000001e1d07723e */ /* 0x000fe400000010ff */
[----:B------:R-:W-:Y:S01]  /*3790*/  LEA R8, R8, R73, 0xd ;  /* 0x0000004908087211 */ /* 0x000fe200078e68ff */
[----:B------:R3:W-:Y:S04]  /*37a0*/  STS.128 [R9], R24 ;  /* 0x0000001809007388 */ /* 0x0007e80000000c00 */
[----:B------:R3:W-:Y:S04]  /*37b0*/  STS.128 [R11], R20 ;  /* 0x000000140b007388 */ /* 0x0007e80000000c00 */
[----:B------:R3:W-:Y:S01]  /*37c0*/  STS.128 [R8], R4 ;  /* 0x0000000408007388 */ /* 0x0007e20000000c00 */
[----:B------:R1:W-:Y:S06]  /*37d0*/  MEMBAR.ALL.CTA ;  /* 0x0000000000007992 */ /* 0x0003ec0000008000 */
[----:B-1----:R-:W1:Y:S02]  /*37e0*/  FENCE.VIEW.ASYNC.S ;  /* 0x00000000000073c6 */ /* 0x002e640000000000 */
[----:B-1----:R-:W-:Y:S06]  /*37f0*/  BAR.SYNC.DEFER_BLOCKING 0x1, 0x80 ;  /* 0x0042000000007b1d */ /* 0x002fec0000010000 */
[----:B------:R-:W-:Y:S05]  /*3800*/  BRA.U UP0, `(.L_x_37) ;  /* 0x0000000100507547 */ /* 0x000fea000b800000 */
[----:B------:R-:W-:Y:S02]  /*3810*/  USHF.L.U32 UR12, UR12, 0xc, URZ ;  /* 0x0000000c0c0c7899 */ /* 0x000fe400080006ff */
[----:B------:R-:W-:Y:S02]  /*3820*/  USHF.L.U32 UR8, UR8, 0xc, URZ ;  /* 0x0000000c08087899 */ /* 0x000fe400080006ff */
[----:B------:R-:W-:Y:S02]  /*3830*/  USHF.L.U32 UR4, UR4, 0xc, URZ ;  /* 0x0000000c04047899 */ /* 0x000fe400080006ff */
[----:B------:R-:W-:Y:S02]  /*3840*/  UIADD3 UR12, UPT, UPT, UR12, UR12, URZ ;  /* 0x0000000c0c0c7290 */ /* 0x000fe4000fffe0ff */
[----:B------:R-:W-:Y:S02]  /*3850*/  ULEA UR13, UR33, UR13, 0x7 ;  /* 0x0000000d210d7291 */ /* 0x000fe4000f8e38ff */
[----:B------:R-:W-:-:S02]  /*3860*/  UIADD3 UR8, UPT, UPT, UR8, UR8, URZ ;  /* 0x0000000808087290 */ /* 0x000fc4000fffe0ff */
[----:B------:R-:W-:Y:S02]  /*3870*/  ULEA UR5, UR33, UR5, 0x2 ;  /* 0x0000000521057291 */ /* 0x000fe4000f8e10ff */
[----:B------:R-:W-:Y:S02]  /*3880*/  UIADD3 UR4, UPT, UPT, UR29, UR4, UR4 ;  /* 0x000000041d047290 */ /* 0x000fe4000fffe004 */
[----:B------:R-:W-:Y:S02]  /*3890*/  UIADD3 UR12, UPT, UPT, UR12, 0x400, UR29 ;  /* 0x000004000c0c7890 */ /* 0x000fe4000fffe01d */
[----:B------:R-:W-:Y:S02]  /*38a0*/  UIADD3 UR9, UPT, UPT, UR13, 0x20, URZ ;  /* 0x000000200d097890 */ /* 0x000fe4000fffe0ff */
[----:B------:R-:W-:Y:S02]  /*38b0*/  UIADD3 UR8, UPT, UPT, UR8, 0x400, UR29 ;  /* 0x0000040008087890 */ /* 0x000fe4000fffe01d */
[----:B------:R-:W-:-:S02]  /*38c0*/  USHF.L.U32 UR5, UR5, 0x4, URZ ;  /* 0x0000000405057899 */ /* 0x000fc400080006ff */
[----:B------:R-:W-:Y:S01]  /*38d0*/  UIADD3 UR4, UPT, UPT, UR4, 0x8400, URZ ;  /* 0x0000840004047890 */ /* 0x000fe2000fffe0ff */
[----:B------:R1:W-:Y:S01]  /*38e0*/  UTMASTG.2D [UR12], [UR38], desc[URZ] ;  /* 0x0000ff0c260073b5 */ /* 0x0003e20008009000 */
[----:B------:R-:W-:Y:S01]  /*38f0*/  UMOV UR10, UR14 ;  /* 0x0000000e000a7c82 */ /* 0x000fe20008000000 */
[----:B------:R-:W-:Y:S02]  /*3900*/  UMOV UR6, UR14 ;  /* 0x0000000e00067c82 */ /* 0x000fe40008000000 */
[----:B------:R1:W-:Y:S04]  /*3910*/  UTMASTG.2D [UR8], [UR38], desc[URZ] ;  /* 0x0000ff08260073b5 */ /* 0x0003e80008009000 */
[----:B------:R1:W-:Y:S01]  /*3920*/  UTMASTG.2D [UR4], [UR36], desc[URZ] ;  /* 0x0000ff04240073b5 */ /* 0x0003e20008009000 */
[----:B------:R0:W-:Y:S01]  /*3930*/  UTMACMDFLUSH ;  /* 0x00000000000079b7 */ /* 0x0001e20000000000 */
[----:B-1----:R-:W-:-:S04]  /*3940*/  DEPBAR.LE SB0, 0x3 ;  /* 0x000080c00000791a */ /* 0x002fc80000000000 */
.L_x_37:
[----:B------:R-:W-:Y:S01]  /*3950*/  BAR.SYNC.DEFER_BLOCKING 0x1, 0x80 ;  /* 0x0042000000007b1d */ /* 0x000fe20000010000 */
[----:B------:R-:W-:Y:S02]  /*3960*/  UPLOP3.LUT UP0, UPT, UPT, UPT, UP1, 0x80, 0x8 ;  /* 0x000000000008789c */ /* 0x000fe40003f0f010 */
[----:B------:R-:W-:-:S03]  /*3970*/  UPLOP3.LUT UP1, UPT, UPT, UPT, UPT, 0x40, 0x4 ;  /* 0x000000000004789c */ /* 0x000fc60003f2e870 */
[----:B------:R-:W-:-:S04]  /*3980*/  UMOV UR5, 0x2 ;  /* 0x0000000200057882 */ /* 0x000fc80000000000 */
[----:B------:R-:W-:Y:S05]  /*3990*/  BRA.U UP0, `(.L_x_38) ;  /* 0xffffffe900107547 */ /* 0x000fea000b83ffff */
[----:B------:R-:W1:Y:S01]  /*39a0*/  LDCU.64 UR4, c[0x0][0x5c0] ;  /* 0x0000b800ff0477ac */ /* 0x000e620008000a00 */
[----:B------:R-:W-:Y:S01]  /*39b0*/  UIADD3 UR27, UPT, UPT, UR26, UR27, URZ ;  /* 0x0000001b1a1b7290 */ /* 0x000fe2000fffe0ff */
[----:B------:R-:W-:Y:S01]  /*39c0*/  ELECT P0, URZ, PT ;  /* 0x0000000000ff782f */ /* 0x000fe20003800000 */
[----:B------:R-:W-:Y:S02]  /*39d0*/  UIADD3 UR23, UPT, UPT, UR23, 0x1, URZ ;  /* 0x0000000117177890 */ /* 0x000fe4000fffe0ff */
[----:B------:R-:W-:Y:S02]  /*39e0*/  UIADD3 UR24, UPT, UPT, UR24, 0x1, URZ ;  /* 0x0000000118187890 */ /* 0x000fe4000fffe0ff */
[----:B------:R-:W-:-:S04]  /*39f0*/  UISETP.NE.AND UP0, UPT, UR23, 0x2, UPT ;  /* 0x000000021700788c */ /* 0x000fc8000bf05270 */
[----:B------:R-:W-:Y:S02]  /*3a00*/  USEL UR23, UR23, URZ, UP0 ;  /* 0x000000ff17177287 */ /* 0x000fe40008000000 */
[----:B-1----:R-:W-:Y:S02]  /*3a10*/  UIMAD.WIDE.U32 UR8, UR27, UR5, URZ ;  /* 0x000000051b0872a5 */ /* 0x002fe4000f8e00ff */
[----:B---3--:R-:W-:Y:S01]  /*3a20*/  @P0 IMAD.MOV.U32 R4, RZ, RZ, 0x1 ;  /* 0x00000001ff040424 */ /* 0x008fe200078e00ff */
[----:B------:R-:W1:Y:S03]  /*3a30*/  LDCU UR5, c[0x0][0x5d0] ;  /* 0x0000ba00ff0577ac */ /* 0x000e660008000800 */
[----:B------:R2:W-:Y:S01]  /*3a40*/  @P0 SYNCS.ARRIVE.TRANS64.ART0 RZ, [UR22+0x60], R4 ;  /* 0x00006004ffff09a7 */ /* 0x0005e20008500016 */
        /* <DEDUP_REMOVED lines=12> */
[----:B-1----:R-:W-:-:S07]  /*3b10*/  UIMAD.WIDE.U32 UR8, UR6, UR5, URZ ;  /* 0x00000005060872a5 */ /* 0x002fce000f8e00ff */
[----:B------:R-:W-:Y:S02]  /*3b20*/  UMOV UR5, UR9 ;  /* 0x0000000900057c82 */ /* 0x000fe40008000000 */
[----:B------:R-:W-:-:S04]  /*3b30*/  UIADD3 UR8, UPT, UPT, UR6, -UR5, URZ ;  /* 0x8000000506087290 */ /* 0x000fc8000fffe0ff */
[----:B------:R-:W-:-:S04]  /*3b40*/  USHF.R.U32.HI UR8, URZ, UR16, UR8 ;  /* 0x00000010ff087299 */ /* 0x000fc80008011608 */
[----:B------:R-:W-:Y:S01]  /*3b50*/  UIADD3 UR8, UPT, UPT, UR5, UR8, URZ ;  /* 0x0000000805087290 */ /* 0x000fe2000fffe0ff */
[----:B------:R-:W1:Y:S03]  /*3b60*/  LDCU UR5, c[0x0][0x5cc] ;  /* 0x0000b980ff0577ac */ /* 0x000e660008000800 */
[----:B------:R-:W-:-:S04]  /*3b70*/  USHF.R.U32.HI UR8, URZ, UR15, UR8 ;  /* 0x0000000fff087299 */ /* 0x000fc80008011608 */
[----:B------:R-:W-:-:S04]  /*3b80*/  UIADD3 UR8, UPT, UPT, -UR8, URZ, URZ ;  /* 0x000000ff08087290 */ /* 0x000fc8000fffe1ff */
[----:B------:R-:W-:Y:S02]  /*3b90*/  UIMAD UR4, UR4, UR8, UR6 ;  /* 0x00000008040472a4 */ /* 0x000fe4000f8e0206 */
[----:B------:R-:W-:Y:S02]  /*3ba0*/  USEL UR8, URZ, 0x1, UP0 ;  /* 0x00000001ff087887 */ /* 0x000fe40008000000 */
[----:B------:R-:W-:Y:S02]  /*3bb0*/  UISETP.GE.AND UP0, UPT, UR27, 0x200, UPT ;  /* 0x000002001b00788c */ /* 0x000fe4000bf06270 */
[----:B------:R-:W-:Y:S02]  /*3bc0*/  UIADD3 UR6, UPT, UPT, -UR6, URZ, URZ ;  /* 0x000000ff06067290 */ /* 0x000fe4000fffe1ff */
[----:B------:R-:W-:Y:S02]  /*3bd0*/  LOP3.LUT R0, R0, UR8, RZ, 0x3c, !PT ;  /* 0x0000000800007c12 */ /* 0x000fe4000f8e3cff */
[----:B-1----:R-:W-:-:S03]  /*3be0*/  UIMAD UR14, UR5, UR6, UR14 ;  /* 0x00000006050e72a4 */ /* 0x002fc6000f8e020e */
[----:B--2---:R-:W-:Y:S09]  /*3bf0*/  BRA.U !UP0, `(.L_x_39) ;  /* 0xffffffe508307547 */ /* 0x004ff2000b83ffff */
.L_x_35:
[----:B------:R-:W-:-:S09]  /*3c00*/  UISETP.NE.AND UP0, UPT, UR21, URZ, UPT ;  /* 0x000000ff1500728c */ /* 0x000fd2000bf05270 */
[----:B------:R-:W-:Y:S05]  /*3c10*/  BRA.U UP0, `(.L_x_40) ;  /* 0x00000001001c7547 */ /* 0x000fea000b800000 */
[----:B------:R-:W1:Y:S01]  /*3c20*/  S2UR UR4, SR_CgaCtaId ;  /* 0x00000000000479c3 */ /* 0x000e620000008800 */
[----:B------:R-:W-:Y:S01]  /*3c30*/  ELECT P0, URZ, PT ;  /* 0x0000000000ff782f */ /* 0x000fe20003800000 */
[----:B------:R-:W-:Y:S01]  /*3c40*/  HFMA2 R0, -RZ, RZ, 0, 5.9604644775390625e-08 ;  /* 0x00000001ff007431 */ /* 0x000fe200000001ff */
[----:B------:R-:W-:-:S05]  /*3c50*/  UMOV UR5, 0x40 ;  /* 0x0000004000057882 */ /* 0x000fca0000000000 */
[----:B------:R-:W-:Y:S01]  /*3c60*/  UVIRTCOUNT.DEALLOC.SMPOOL 0x80 ;  /* 0x000000800000784c */ /* 0x000fe20000000000 */
[----:B-1----:R-:W-:-:S09]  /*3c70*/  ULEA UR4, UR4, UR5, 0x18 ;  /* 0x0000000504047291 */ /* 0x002fd2000f8ec0ff */
[----:B------:R1:W-:Y:S03]  /*3c80*/  @P0 STS.U8 [UR4], R0 ;  /* 0x00000000ff000988 */ /* 0x0003e60008000004 */
.L_x_40:
[----:B------:R-:W-:Y:S06]  /*3c90*/  BAR.SYNC.DEFER_BLOCKING 0x1, 0x80 ;  /* 0x0042000000007b1d */ /* 0x000fec0000010000 */
[----:B------:R-:W-:Y:S05]  /*3ca0*/  BRA.U UP0, `(.L_x_41) ;  /* 0x0000000100a07547 */ /* 0x000fea000b800000 */
[----:B------:R-:W2:Y:S01]  /*3cb0*/  S2UR UR4, SR_CgaCtaId ;  /* 0x00000000000479c3 */ /* 0x000ea20000008800 */
[----:B------:R-:W-:Y:S01]  /*3cc0*/  NOP ;  /* 0x0000000000007918 */ /* 0x000fe20000000000 */
[----:B------:R-:W-:Y:S01]  /*3cd0*/  UMOV UR5, 0x50 ;  /* 0x0000005000057882 */ /* 0x000fe20000000000 */
[----:B------:R-:W-:Y:S01]  /*3ce0*/  ULOP3.LUT UR9, UR28, 0xffff, URZ, 0xc0, !UPT ;  /* 0x0000ffff1c097892 */ /* 0x000fe2000f8ec0ff */
[----:B------:R-:W-:-:S03]  /*3cf0*/  UMOV UR6, 0xff ;  /* 0x000000ff00067882 */ /* 0x000fc60000000000 */
[----:B------:R-:W-:-:S04]  /*3d00*/  USHF.R.U32.HI UR9, URZ, 0x5, UR9 ;  /* 0x00000005ff097899 */ /* 0x000fc80008011609 */
[----:B------:R-:W-:Y:S02]  /*3d10*/  UIADD3 UR8, UPT, UPT, UR9, 0x10, URZ ;  /* 0x0000001009087890 */ /* 0x000fe4000fffe0ff */
[----:B------:R-:W-:Y:S02]  /*3d20*/  USHF.L.U32 UR6, UR6, UR9, URZ ;  /* 0x0000000906067299 */ /* 0x000fe400080006ff */
[----:B--2---:R-:W-:-:S03]  /*3d30*/  ULEA UR4, UR4, UR5, 0x18 ;  /* 0x0000000504047291 */ /* 0x004fc6000f8ec0ff */
[----:B------:R-:W-:Y:S02]  /*3d40*/  UMOV UR5, 0x1 ;  /* 0x0000000100057882 */ /* 0x000fe40000000000 */
[----:B------:R-:W-:-:S04]  /*3d50*/  USHF.L.U32 UR8, UR5, UR8, URZ ;  /* 0x0000000805087299 */ /* 0x000fc800080006ff */
[----:B-1----:R-:W1:Y:S01]  /*3d60*/  LDS R0, [UR4] ;  /* 0x00000004ff007984 */ /* 0x002e620008000800 */
[----:B------:R-:W-:-:S04]  /*3d70*/  ULOP3.LUT UR8, UR8, UR6, URZ, 0xfc, !UPT ;  /* 0x0000000608087292 */ /* 0x000fc8000f8efcff */
[----:B------:R-:W-:Y:S01]  /*3d80*/  ULOP3.LUT UR6, UR8, 0xffff, URZ, 0xc0, !UPT ;  /* 0x0000ffff08067892 */ /* 0x000fe2000f8ec0ff */
[----:B-1----:R-:W-:-:S13]  /*3d90*/  R2UR UR7, R0 ;  /* 0x00000000000772ca */ /* 0x002fda00000e0000 */
[----:B------:R-:W-:-:S04]  /*3da0*/  ULOP3.LUT UR5, UR8, 0xffff, UR7, 0x80, !UPT ;  /* 0x0000ffff08057892 */ /* 0x000fc8000f8e8007 */
[----:B------:R-:W-:-:S09]  /*3db0*/  UISETP.NE.AND UP0, UPT, UR5, UR6, UPT ;  /* 0x000000060500728c */ /* 0x000fd2000bf05270 */
[----:B------:R-:W-:Y:S05]  /*3dc0*/  BRA.U UP0, `(.L_x_42) ;  /* 0x00000001004c7547 */ /* 0x000fea000b800000 */
[----:B------:R-:W-:Y:S02]  /*3dd0*/  USHF.R.U32.HI UR5, URZ, 0x10, UR8 ;  /* 0x00000010ff057899 */ /* 0x000fe40008011608 */
[----:B------:R-:W-:-:S04]  /*3de0*/  USHF.R.U32.HI UR6, URZ, 0x10, UR7 ;  /* 0x00000010ff067899 */ /* 0x000fc80008011607 */
[----:B------:R-:W-:-:S04]  /*3df0*/  ULOP3.LUT UR6, UR6, UR5, URZ, 0xc0, !UPT ;  /* 0x0000000506067292 */ /* 0x000fc8000f8ec0ff */
[----:B------:R-:W-:-:S09]  /*3e00*/  UISETP.NE.AND UP0, UPT, UR6, UR5, UPT ;  /* 0x000000050600728c */ /* 0x000fd2000bf05270 */
[----:B------:R-:W-:Y:S05]  /*3e10*/  BRA.U UP0, `(.L_x_43) ;  /* 0x00000001002c7547 */ /* 0x000fea000b800000 */
[----:B------:R-:W1:Y:S01]  /*3e20*/  S2R R2, SR_LANEID ;  /* 0x0000000000027919 */ /* 0x000e620000000000 */
[----:B------:R-:W-:Y:S01]  /*3e30*/  ULOP3.LUT UR8, URZ, UR8, URZ, 0x33, !UPT ;  /* 0x00000008ff087292 */ /* 0x000fe2000f8e33ff */
[----:B------:R-:W-:Y:S02]  /*3e40*/  VOTEU.ANY UR6, UPT, PT ;  /* 0x0000000000067886 */ /* 0x000fe400038e0100 */
[----:B------:R-:W-:-:S03]  /*3e50*/  UFLO.U32 UR6, UR6 ;  /* 0x00000006000672bd */ /* 0x000fc600080e0000 */
[----:B------:R-:W-:-:S04]  /*3e60*/  IMAD.U32 R0, RZ, RZ, UR8 ;  /* 0x00000008ff007e24 */ /* 0x000fc8000f8e00ff */
[----:B------:R-:W2:Y:S02]  /*3e70*/  REDUX UR5, R0 ;  /* 0x00000000000573c4 */ /* 0x000ea40000000000 */
[----:B------:R3:W-:Y:S01]  /*3e80*/  UTCATOMSWS.AND URZ, UR8 ;  /* 0x0000000800ff79e3 */ /* 0x0007e20008000000 */
[----:B-1----:R-:W-:Y:S02]  /*3e90*/  ISETP.EQ.U32.AND P0, PT, R2, UR6, PT ;  /* 0x0000000602007c0c */ /* 0x002fe4000bf02070 */
[----:B--2---:R-:W-:-:S11]  /*3ea0*/  MOV R2, UR5 ;  /* 0x0000000500027c02 */ /* 0x004fd60008000f00 */
[----:B------:R3:W-:Y:S01]  /*3eb0*/  @P0 ATOMS.AND RZ, [UR4], R2 ;  /* 0x00000002ffff098c */ /* 0x0007e2000a800004 */
[----:B------:R-:W-:Y:S05]  /*3ec0*/  BRA `(.L_x_44) ;  /* 0x0000000000147947 */ /* 0x000fea0003800000 */
.L_x_43:
[----:B------:R-:W-:Y:S02]  /*3ed0*/  MOV R2, 0x3ef0 ;  /* 0x00003ef000027802 */ /* 0x000fe40000000f00 */
[----:B------:R-:W-:Y:S05]  /*3ee0*/  CALL.REL.NOINC `($__internal_0_$__cuda_sm10x_tcgen05_guardrail_trap_col_being_dealloced_not_returned_by_alloc) ;  /* 0x0000000000cc7944 */ /* 0x000fea0003c00000 */
[----:B------:R-:W-:Y:S05]  /*3ef0*/  BRA `(.L_x_44) ;  /* 0x0000000000087947 */ /* 0x000fea0003800000 */
.L_x_42:
[----:B------:R-:W-:Y:S02]  /*3f00*/  MOV R2, 0x3f20 ;  /* 0x00003f2000027802 */ /* 0x000fe40000000f00 */
[----:B------:R-:W-:Y:S05]  /*3f10*/  CALL.REL.NOINC `($__internal_2_$__cuda_sm10x_tcgen05_guardrail_trap_unallocated_columns_being_dealloced) ;  /* 0x0000000000d87944 */ /* 0x000fea0003c00000 */
.L_x_44:
[----:B------:R-:W-:Y:S01]  /*3f20*/  NOP ;  /* 0x0000000000007918 */ /* 0x000fe20000000000 */
.L_x_41:
[----:B------:R-:W-:-:S04]  /*3f30*/  DEPBAR.LE SB0, 0x0 ;  /* 0x000080000000791a */ /* 0x000fc80000000000 */
[----:B---3--:R-:W-:Y:S05]  /*3f40*/  EXIT ;  /* 0x000000000000794d */ /* 0x008fea0003800000 */
.L_x_18:
[----:B------:R-:W-:Y:S02]  /*3f50*/  MOV R4, UR24 ;  /* 0x0000001800047c02 */ /* 0x000fe40008000f00 */
[----:B------:R-:W-:Y:S02]  /*3f60*/  MOV R5, UR24 ;  /* 0x0000001800057c02 */ /* 0x000fe40008000f00 */
[----:B------:R-:W-:-:S07]  /*3f70*/  MOV R0, UR9 ;  /* 0x0000000900007c02 */ /* 0x000fce0008000f00 */
.L_x_45:
[----:B-1----:R1:W2:Y:S02]  /*3f80*/  SYNCS.PHASECHK.TRANS64.TRYWAIT P0, [R0+URZ+0x28], R5 ;  /* 0x00002805000075a7 */ /* 0x0022a400080011ff */
[----:B--2---:R-:W-:Y:S05]  /*3f90*/  @!P0 NANOSLEEP.SYNCS 0x989680 ;  /* 0x009896800000895d */ /* 0x004fea0003900000 */
[----:B------:R-:W2:Y:S02]  /*3fa0*/  @!P0 SYNCS.PHASECHK.TRANS64 P0, [R0+URZ+0x28], R5 ;  /* 0x00002805000085a7 */ /* 0x000ea400080010ff */
[----:B--2---:R-:W-:Y:S05]  /*3fb0*/  @!P0 BRA `(.L_x_45) ;  /* 0xfffffffc00f08947 */ /* 0x004fea000383ffff */
[----:B------:R-:W-:Y:S05]  /*3fc0*/  BRA `(.L_x_17) ;  /* 0xffffffc800f07947 */ /* 0x000fea000383ffff */
.L_x_21:
[----:B------:R-:W-:Y:S02]  /*3fd0*/  MOV R4, UR6 ;  /* 0x0000000600047c02 */ /* 0x000fe40008000f00 */
[----:B------:R-:W-:Y:S02]  /*3fe0*/  MOV R5, UR6 ;  /* 0x0000000600057c02 */ /* 0x000fe40008000f00 */
[----:B------:R-:W-:-:S07]  /*3ff0*/  MOV R0, UR5 ;  /* 0x0000000500007c02 */ /* 0x000fce0008000f00 */
.L_x_46:
[----:B-1----:R1:W5:Y:S02]  /*4000*/  SYNCS.PHASECHK.TRANS64.TRYWAIT P0, [R0+URZ+0x28], R5 ;  /* 0x00002805000075a7 */ /* 0x00236400080011ff */
[----:B-----5:R-:W-:Y:S05]  /*4010*/  @!P0 NANOSLEEP.SYNCS 0x989680 ;  /* 0x009896800000895d */ /* 0x020fea0003900000 */
[----:B------:R-:W5:Y:S02]  /*4020*/  @!P0 SYNCS.PHASECHK.TRANS64 P0, [R0+URZ+0x28], R5 ;  /* 0x00002805000085a7 */ /* 0x000f6400080010ff */
[----:B-----5:R-:W-:Y:S05]  /*4030*/  @!P0 BRA `(.L_x_46) ;  /* 0xfffffffc00f08947 */ /* 0x020fea000383ffff */
[----:B------:R-:W-:Y:S05]  /*4040*/  BRA `(.L_x_47) ;  /* 0xffffffcc00ec7947 */ /* 0x000fea000383ffff */
.L_x_24:
[----:B------:R-:W-:Y:S02]  /*4050*/  MOV R0, UR7 ;  /* 0x0000000700007c02 */ /* 0x000fe40008000f00 */
[-C--:B------:R-:W-:Y:S02]  /*4060*/  MOV R6, R3.reuse ;  /* 0x0000000300067202 */ /* 0x080fe40000000f00 */
[----:B------:R-:W-:-:S07]  /*4070*/  MOV R7, R3 ;  /* 0x0000000300077202 */ /* 0x000fce0000000f00 */
.L_x_48:
[----:B-1----:R1:W4:Y:S02]  /*4080*/  SYNCS.PHASECHK.TRANS64.TRYWAIT P0, [R0+URZ+0x60], R7 ;  /* 0x00006007000075a7 */ /* 0x00232400080011ff */
[----:B----4-:R-:W-:Y:S05]  /*4090*/  @!P0 NANOSLEEP.SYNCS 0x989680 ;  /* 0x009896800000895d */ /* 0x010fea0003900000 */
[----:B------:R-:W4:Y:S02]  /*40a0*/  @!P0 SYNCS.PHASECHK.TRANS64 P0, [R0+URZ+0x60], R7 ;  /* 0x00006007000085a7 */ /* 0x000f2400080010ff */
[----:B----4-:R-:W-:Y:S05]  /*40b0*/  @!P0 BRA `(.L_x_48) ;  /* 0xfffffffc00f08947 */ /* 0x010fea000383ffff */
[----:B------:R-:W-:Y:S05]  /*40c0*/  BRA `(.L_x_49) ;  /* 0xffffffd000b87947 */ /* 0x000fea000383ffff */
.L_x_26:
[----:B------:R-:W-:Y:S02]  /*40d0*/  MOV R6, UR11 ;  /* 0x0000000b00067c02 */ /* 0x000fe40008000f00 */
[----:B------:R-:W-:Y:S02]  /*40e0*/  MOV R7, UR11 ;  /* 0x0000000b00077c02 */ /* 0x000fe40008000f00 */
[----:B------:R-:W-:Y:S07]  /*40f0*/  MOV R0, UR5 ;  /* 0x0000000500007c02 */ /* 0x000fee0008000f00 */
.L_x_50:
[----:B-1----:R1:W4:Y:S02]  /*4100*/  SYNCS.PHASECHK.TRANS64.TRYWAIT P1, [R0+URZ], R7 ;  /* 0x00000007000075a7 */ /* 0x00232400080211ff */
[----:B----4-:R-:W-:Y:S05]  /*4110*/  @!P1 NANOSLEEP.SYNCS 0x989680 ;  /* 0x009896800000995d */ /* 0x010fea0003900000 */
[----:B------:R-:W4:Y:S02]  /*4120*/  @!P1 SYNCS.PHASECHK.TRANS64 P1, [R0+URZ], R7 ;  /* 0x00000007000095a7 */ /* 0x000f2400080210ff */
[----:B----4-:R-:W-:Y:S05]  /*4130*/  @!P1 BRA `(.L_x_50) ;  /* 0xfffffffc00f09947 */ /* 0x010fea000383ffff */
[----:B------:R-:W-:Y:S05]  /*4140*/  BRA `(.L_x_25) ;  /* 0xffffffd400047947 */ /* 0x000fea000383ffff */
.L_x_29:
[----:B------:R-:W-:-:S07]  /*4150*/  MOV R5, R4 ;  /* 0x0000000400057202 */ /* 0x000fce0000000f00 */
.L_x_51:
[----:B-1----:R1:W4:Y:S02]  /*4160*/  SYNCS.PHASECHK.TRANS64.TRYWAIT P0, [R0+URZ+0x60], R5 ;  /* 0x00006005000075a7 */ /* 0x00232400080011ff */
[----:B----4-:R-:W-:Y:S05]  /*4170*/  @!P0 NANOSLEEP.SYNCS 0x989680 ;  /* 0x009896800000895d */ /* 0x010fea0003900000 */
[----:B------:R-:W4:Y:S02]  /*4180*/  @!P0 SYNCS.PHASECHK.TRANS64 P0, [R0+URZ+0x60], R5 ;  /* 0x00006005000085a7 */ /* 0x000f2400080010ff */
[----:B----4-:R-:W-:Y:S05]  /*4190*/  @!P0 BRA `(.L_x_51) ;  /* 0xfffffffc00f08947 */ /* 0x010fea000383ffff */
[----:B------:R-:W-:Y:S05]  /*41a0*/  BRA `(.L_x_22) ;  /* 0xffffffd400b07947 */ /* 0x000fea000383ffff */
.L_x_36:
[----:B------:R-:W-:Y:S02]  /*41b0*/  MOV R4, UR22 ;  /* 0x0000001600047c02 */ /* 0x000fe40008000f00 */
[----:B------:R-:W-:-:S07]  /*41c0*/  MOV R7, R6 ;  /* 0x0000000600077202 */ /* 0x000fce0000000f00 */
.L_x_52:
[----:B-1----:R1:W2:Y:S02]  /*41d0*/  SYNCS.PHASECHK.TRANS64.TRYWAIT P0, [R4+URZ+0x50], R7 ;  /* 0x00005007040075a7 */ /* 0x0022a400080011ff */
[----:B--2---:R-:W-:Y:S05]  /*41e0*/  @!P0 NANOSLEEP.SYNCS 0x989680 ;  /* 0x009896800000895d */ /* 0x004fea0003900000 */
[----:B------:R-:W2:Y:S02]  /*41f0*/  @!P0 SYNCS.PHASECHK.TRANS64 P0, [R4+URZ+0x50], R7 ;  /* 0x00005007040085a7 */ /* 0x000ea400080010ff */
[----:B--2---:R-:W-:Y:S05]  /*4200*/  @!P0 BRA `(.L_x_52) ;  /* 0xfffffffc00f08947 */ /* 0x004fea000383ffff */
[----:B------:R-:W-:Y:S05]  /*4210*/  BRA `(.L_x_53) ;  /* 0xffffffdc00ec7947 */ /* 0x000fea000383ffff */
        .weak           $__internal_0_$__cuda_sm10x_tcgen05_guardrail_trap_col_being_dealloced_not_returned_by_alloc
        .type           $__internal_0_$__cuda_sm10x_tcgen05_guardrail_trap_col_being_dealloced_not_returned_by_alloc,@function
        .size           $__internal_0_$__cuda_sm10x_tcgen05_guardrail_trap_col_being_dealloced_not_returned_by_alloc,($__internal_1_$__cuda_sm10x_tcgen05_guardrail_trap_phase_invalid_during_alloc - $__internal_0_$__cuda_sm10x_tcgen05_guardrail_trap_col_being_dealloced_not_returned_by_alloc)
$__internal_0_$__cuda_sm10x_tcgen05_guardrail_trap_col_being_dealloced_not_returned_by_alloc:
[----:B------:R-:W-:Y:S05]  /*4220*/  BPT.TRAP 0x1 ;  /* 0x000000040000795c */ /* 0x000fea0000300000 */
[----:B------:R-:W-:-:S04]  /*4230*/  HFMA2 R3, -RZ, RZ, 0, 0 ;  /* 0x00000000ff037431 */ /* 0x000fc800000001ff */
[----:B------:R-:W-:Y:S05]  /*4240*/  RET.REL.NODEC R2 `(kernel_cutlass_kernel_cudnngemm_swigludense_gemm_persistent_swigluPersistentDenseGemmKernel_object_at__TiledMMA_ThrLayoutVMNK11110000_PermutationMNK____MMAAtom_ThrID10_ShapeMNK12812832_TV_0) ;  /* 0xffffffbc026c7950 */ /* 0x000fea0003c3ffff */
        .weak           $__internal_1_$__cuda_sm10x_tcgen05_guardrail_trap_phase_invalid_during_alloc
        .type           $__internal_1_$__cuda_sm10x_tcgen05_guardrail_trap_phase_invalid_during_alloc,@function
        .size           $__internal_1_$__cuda_sm10x_tcgen05_guardrail_trap_phase_invalid_during_alloc,($__internal_2_$__cuda_sm10x_tcgen05_guardrail_trap_unallocated_columns_being_dealloced - $__internal_1_$__cuda_sm10x_tcgen05_guardrail_trap_phase_invalid_during_alloc)
$__internal_1_$__cuda_sm10x_tcgen05_guardrail_trap_phase_invalid_during_alloc:
[----:B------:R-:W-:Y:S05]  /*4250*/  BPT.TRAP 0x1 ;  /* 0x000000040000795c */ /* 0x000fea0000300000 */
[----:B------:R-:W-:-:S04]  /*4260*/  MOV R5, 0x0 ;  /* 0x0000000000057802 */ /* 0x000fc80000000f00 */
[----:B------:R-:W-:Y:S05]  /*4270*/  RET.REL.NODEC R4 `(kernel_cutlass_kernel_cudnngemm_swigludense_gemm_persistent_swigluPersistentDenseGemmKernel_object_at__TiledMMA_ThrLayoutVMNK11110000_PermutationMNK____MMAAtom_ThrID10_ShapeMNK12812832_TV_0) ;  /* 0xffffffbc04607950 */ /* 0x000fea0003c3ffff */
        .weak           $__internal_2_$__cuda_sm10x_tcgen05_guardrail_trap_unallocated_columns_being_dealloced
        .type           $__internal_2_$__cuda_sm10x_tcgen05_guardrail_trap_unallocated_columns_being_dealloced,@function
        .size           $__internal_2_$__cuda_sm10x_tcgen05_guardrail_trap_unallocated_columns_being_dealloced,(.L_x_57 - $__internal_2_$__cuda_sm10x_tcgen05_guardrail_trap_unallocated_columns_being_dealloced)
$__internal_2_$__cuda_sm10x_tcgen05_guardrail_trap_unallocated_columns_being_dealloced:
[----:B------:R-:W-:Y:S05]  /*4280*/  BPT.TRAP 0x1 ;  /* 0x000000040000795c */ /* 0x000fea0000300000 */
[----:B------:R-:W-:-:S04]  /*4290*/  HFMA2 R3, -RZ, RZ, 0, 0 ;  /* 0x00000000ff037431 */ /* 0x000fc800000001ff */
[----:B------:R-:W-:Y:S05]  /*42a0*/  RET.REL.NODEC R2 `(kernel_cutlass_kernel_cudnngemm_swigludense_gemm_persistent_swigluPersistentDenseGemmKernel_object_at__TiledMMA_ThrLayoutVMNK11110000_PermutationMNK____MMAAtom_ThrID10_ShapeMNK12812832_TV_0) ;  /* 0xffffffbc02547950 */ /* 0x000fea0003c3ffff */
.L_x_54:
[----:B------:R-:W-:-:S00]  /*42b0*/  BRA `(.L_x_54) ;  /* 0xfffffffc00fc7947 */ /* 0x000fc0000383ffff */
[----:B------:R-:W-:-:S00]  /*42c0*/  NOP ;  /* 0x0000000000007918 */ /* 0x000fc00000000000 */
        /* <DEDUP_REMOVED lines=11> */
.L_x_57:


//--------------------- .nv.shared.kernel_cutlass_kernel_cudnngemm_swigludense_gemm_persistent_swigluPersistentDenseGemmKernel_object_at__TiledMMA_ThrLayoutVMNK11110000_PermutationMNK____MMAAtom_ThrID10_ShapeMNK12812832_TV_0 --------------------------
	.section	.nv.shared.kernel_cutlass_kernel_cudnngemm_swigludense_gemm_persistent_swigluPersistentDenseGemmKernel_object_at__TiledMMA_ThrLayoutVMNK11110000_PermutationMNK____MMAAtom_ThrID10_ShapeMNK12812832_TV_0,"aw",@nobits
	.sectionflags	@""
	.align	1024
	.zero		1024


//--------------------- .nv.shared.reserved.0     --------------------------
	.section	.nv.shared.reserved.0,"aw",@nobits
	.align	8
	.weak		__nv_reservedSMEM_offset_0_alias
	.size		__nv_reservedSMEM_offset_0_alias, 0, 64
	.other		__nv_reservedSMEM_offset_0_alias,@"STO_CUDA_RESERVED_SHARED STV_DEFAULT"
__nv_reservedSMEM_offset_0_alias:
	.zero		0
.nv.shared.reserved.0:
	.zero		64
	.weak		__nv_reservedSMEM_allocation_phase
	.type		__nv_reservedSMEM_allocation_phase,@object
	.size		__nv_reservedSMEM_allocation_phase,(.L_0 - __nv_reservedSMEM_allocation_phase)
__nv_reservedSMEM_allocation_phase:
	.zero		1
.L_0:
	.zero		7
	.weak		__nv_reservedSMEM_devtool_atexit_pc
	.type		__nv_reservedSMEM_devtool_atexit_pc,@object
	.size		__nv_reservedSMEM_devtool_atexit_pc,(__nv_reservedSMEM_allocation_mask - __nv_reservedSMEM_devtool_atexit_pc)
__nv_reservedSMEM_devtool_atexit_pc:
	.zero		8
	.weak		__nv_reservedSMEM_allocation_mask
	.type		__nv_reservedSMEM_allocation_mask,@object
	.size		__nv_reservedSMEM_allocation_mask,(.L_2 - __nv_reservedSMEM_allocation_mask)
__nv_reservedSMEM_allocation_mask:
	.zero		4
.L_2:


//--------------------- .nv.constant0.kernel_cutlass_kernel_cudnngemm_swigludense_gemm_persistent_swigluPersistentDenseGemmKernel_object_at__TiledMMA_ThrLayoutVMNK11110000_PermutationMNK____MMAAtom_ThrID10_ShapeMNK12812832_TV_0 --------------------------
	.section	.nv.constant0.kernel_cutlass_kernel_cudnngemm_swigludense_gemm_persistent_swigluPersistentDenseGemmKernel_object_at__TiledMMA_ThrLayoutVMNK11110000_PermutationMNK____MMAAtom_ThrID10_ShapeMNK12812832_TV_0,"a",@progbits
	.sectionflags	@""
	.align	4
.nv.constant0.kernel_cutlass_kernel_cudnngemm_swigludense_gemm_persistent_swigluPersistentDenseGemmKernel_object_at__TiledMMA_ThrLayoutVMNK11110000_PermutationMNK____MMAAtom_ThrID10_ShapeMNK12812832_TV_0:
	.zero		1512


//--------------------- SYMBOLS --------------------------

	.type		.nv.reservedSmem.offset0,@object
	.size		.nv.reservedSmem.offset0,0x4
	.type		.nv.reservedSmem.cap,@object
	.size		.nv.reservedSmem.cap,0x4
